//
// Generated by NVIDIA NVVM Compiler
//
// Compiler Build ID: CL-36424714
// Cuda compilation tools, release 13.0, V13.0.88
// Based on NVVM 20.0.0
//

.version 9.0
.target sm_100
.address_size 64

	// .globl	_Z16wmma_gemm_kernelPK6__halfS1_PS_iii
// _ZZ16wmma_gemm_kernelPK6__halfS1_PS_iiiE2As has been demoted
// _ZZ16wmma_gemm_kernelPK6__halfS1_PS_iiiE2Bs has been demoted

.visible .entry _Z16wmma_gemm_kernelPK6__halfS1_PS_iii(
	.param .u64 .ptr .align 1 _Z16wmma_gemm_kernelPK6__halfS1_PS_iii_param_0,
	.param .u64 .ptr .align 1 _Z16wmma_gemm_kernelPK6__halfS1_PS_iii_param_1,
	.param .u64 .ptr .align 1 _Z16wmma_gemm_kernelPK6__halfS1_PS_iii_param_2,
	.param .u32 _Z16wmma_gemm_kernelPK6__halfS1_PS_iii_param_3,
	.param .u32 _Z16wmma_gemm_kernelPK6__halfS1_PS_iii_param_4,
	.param .u32 _Z16wmma_gemm_kernelPK6__halfS1_PS_iii_param_5
)
{
	.reg .pred 	%p<68>;
	.reg .b16 	%rs<25>;
	.reg .b32 	%r<381>;
	.reg .b32 	%f<2>;
	.reg .b64 	%rd<51>;
	// demoted variable
	.shared .align 2 .b8 _ZZ16wmma_gemm_kernelPK6__halfS1_PS_iiiE2As[2048];
	// demoted variable
	.shared .align 2 .b8 _ZZ16wmma_gemm_kernelPK6__halfS1_PS_iiiE2Bs[2048];
	ld.param.u64 	%rd4, [_Z16wmma_gemm_kernelPK6__halfS1_PS_iii_param_0];
	ld.param.u64 	%rd5, [_Z16wmma_gemm_kernelPK6__halfS1_PS_iii_param_1];
	ld.param.u64 	%rd6, [_Z16wmma_gemm_kernelPK6__halfS1_PS_iii_param_2];
	ld.param.u32 	%r142, [_Z16wmma_gemm_kernelPK6__halfS1_PS_iii_param_3];
	ld.param.u32 	%r143, [_Z16wmma_gemm_kernelPK6__halfS1_PS_iii_param_4];
	ld.param.u32 	%r144, [_Z16wmma_gemm_kernelPK6__halfS1_PS_iii_param_5];
	cvta.to.global.u64 	%rd1, %rd4;
	cvta.to.global.u64 	%rd2, %rd5;
	cvta.to.global.u64 	%rd3, %rd6;
	mov.u32 	%r1, %tid.x;
	shr.u32 	%r145, %r1, 5;
	shr.u32 	%r2, %r1, 6;
	and.b32  	%r3, %r145, 1;
	mov.u32 	%r146, %ctaid.y;
	shl.b32 	%r4, %r146, 6;
	mov.u32 	%r147, %ctaid.x;
	shl.b32 	%r5, %r147, 6;
	mov.f32 	%f1, 0f00000000;
	// begin inline asm
	{  cvt.rn.f16.f32 %rs10, %f1;}

	// end inline asm
	mov.b32 	%r365, {%rs10, %rs10};
	setp.lt.s32 	%p1, %r144, 1;
	mov.u32 	%r366, %r365;
	mov.u32 	%r367, %r365;
	mov.u32 	%r368, %r365;
	mov.u32 	%r369, %r365;
	mov.u32 	%r370, %r365;
	mov.u32 	%r371, %r365;
	mov.u32 	%r372, %r365;
	mov.u32 	%r373, %r365;
	mov.u32 	%r374, %r365;
	mov.u32 	%r375, %r365;
	mov.u32 	%r376, %r365;
	mov.u32 	%r377, %r365;
	mov.u32 	%r378, %r365;
	mov.u32 	%r379, %r365;
	mov.u32 	%r380, %r365;
	@%p1 bra 	$L__BB0_52;
	mov.u32 	%r7, %ntid.x;
	add.s32 	%r8, %r1, %r7;
	max.u32 	%r149, %r8, 1024;
	setp.lt.u32 	%p2, %r8, 1024;
	selp.u32 	%r150, 1, 0, %p2;
	add.s32 	%r151, %r8, %r150;
	sub.s32 	%r152, %r149, %r151;
	div.u32 	%r153, %r152, %r7;
	add.s32 	%r9, %r153, %r150;
	and.b32  	%r10, %r9, 3;
	shr.u32 	%r154, %r1, 4;
	and.b32  	%r11, %r1, 15;
	add.s32 	%r12, %r154, %r4;
	shr.u32 	%r155, %r8, 4;
	and.b32  	%r13, %r8, 15;
	add.s32 	%r14, %r155, %r4;
	add.s32 	%r15, %r8, %r7;
	shr.u32 	%r156, %r15, 4;
	and.b32  	%r16, %r15, 15;
	add.s32 	%r17, %r156, %r4;
	shl.b32 	%r157, %r156, 5;
	mov.u32 	%r158, _ZZ16wmma_gemm_kernelPK6__halfS1_PS_iiiE2As;
	add.s32 	%r159, %r158, %r157;
	shl.b32 	%r160, %r15, 1;
	and.b32  	%r161, %r160, 30;
	add.s32 	%r18, %r159, %r161;
	shr.u32 	%r19, %r8, 6;
	shr.u32 	%r20, %r15, 6;
	shl.b32 	%r162, %r20, 7;
	mov.u32 	%r163, _ZZ16wmma_gemm_kernelPK6__halfS1_PS_iiiE2Bs;
	add.s32 	%r164, %r163, %r162;
	and.b32  	%r165, %r160, 126;
	add.s32 	%r21, %r164, %r165;
	shl.b32 	%r166, %r2, 10;
	add.s32 	%r22, %r158, %r166;
	shl.b32 	%r167, %r3, 6;
	add.s32 	%r23, %r163, %r167;
	mov.b32 	%r357, 0;
	and.b32  	%r234, %r1, 63;
	add.s32 	%r75, %r234, %r5;
	mov.u32 	%r366, %r365;
	mov.u32 	%r367, %r365;
	mov.u32 	%r368, %r365;
	mov.u32 	%r369, %r365;
	mov.u32 	%r370, %r365;
	mov.u32 	%r371, %r365;
	mov.u32 	%r372, %r365;
	mov.u32 	%r373, %r365;
	mov.u32 	%r374, %r365;
	mov.u32 	%r375, %r365;
	mov.u32 	%r376, %r365;
	mov.u32 	%r377, %r365;
	mov.u32 	%r378, %r365;
	mov.u32 	%r379, %r365;
	mov.u32 	%r380, %r365;
$L__BB0_2:
	add.s32 	%r41, %r15, %r7;
	setp.eq.s32 	%p3, %r10, 3;
	mov.u32 	%r358, %r1;
	@%p3 bra 	$L__BB0_12;
	setp.ge.s32 	%p4, %r12, %r142;
	add.s32 	%r42, %r11, %r357;
	setp.ge.s32 	%p5, %r42, %r144;
	or.pred  	%p6, %p4, %p5;
	mov.u16 	%rs21, %rs10;
	@%p6 bra 	$L__BB0_5;
	mad.lo.s32 	%r169, %r12, %r144, %r42;
	mul.wide.u32 	%rd7, %r169, 2;
	add.s64 	%rd8, %rd1, %rd7;
	ld.global.nc.u16 	%rs21, [%rd8];
$L__BB0_5:
	setp.eq.s32 	%p7, %r10, 0;
	shl.b32 	%r170, %r1, 1;
	and.b32  	%r171, %r170, 2016;
	mov.u32 	%r172, _ZZ16wmma_gemm_kernelPK6__halfS1_PS_iiiE2As;
	add.s32 	%r173, %r172, %r171;
	shl.b32 	%r174, %r11, 1;
	add.s32 	%r175, %r173, %r174;
	st.shared.u16 	[%r175], %rs21;
	mov.u32 	%r358, %r8;
	@%p7 bra 	$L__BB0_12;
	setp.ge.s32 	%p8, %r14, %r142;
	add.s32 	%r43, %r13, %r357;
	setp.ge.s32 	%p9, %r43, %r144;
	or.pred  	%p10, %p8, %p9;
	mov.u16 	%rs22, %rs10;
	@%p10 bra 	$L__BB0_8;
	mad.lo.s32 	%r177, %r14, %r144, %r43;
	mul.wide.u32 	%rd9, %r177, 2;
	add.s64 	%rd10, %rd1, %rd9;
	ld.global.nc.u16 	%rs22, [%rd10];
$L__BB0_8:
	setp.eq.s32 	%p11, %r10, 1;
	shl.b32 	%r178, %r8, 1;
	and.b32  	%r179, %r178, -32;
	add.s32 	%r181, %r172, %r179;
	shl.b32 	%r182, %r13, 1;
	add.s32 	%r183, %r181, %r182;
	st.shared.u16 	[%r183], %rs22;
	mov.u32 	%r358, %r15;
	@%p11 bra 	$L__BB0_12;
	setp.lt.s32 	%p12, %r17, %r142;
	add.s32 	%r44, %r16, %r357;
	setp.lt.s32 	%p13, %r44, %r144;
	and.pred  	%p14, %p12, %p13;
	@%p14 bra 	$L__BB0_11;
	st.shared.u16 	[%r18], %rs10;
	mov.u32 	%r358, %r41;
	bra.uni 	$L__BB0_12;
$L__BB0_11:
	mad.lo.s32 	%r185, %r17, %r144, %r44;
	mul.wide.u32 	%rd11, %r185, 2;
	add.s64 	%rd12, %rd1, %rd11;
	ld.global.nc.u16 	%rs11, [%rd12];
	st.shared.u16 	[%r18], %rs11;
	mov.u32 	%r358, %r41;
$L__BB0_12:
	setp.lt.u32 	%p15, %r9, 3;
	@%p15 bra 	$L__BB0_27;
	shl.b32 	%r186, %r7, 1;
	add.s32 	%r361, %r186, %r358;
	mad.lo.s32 	%r360, %r7, 3, %r358;
	add.s32 	%r359, %r7, %r358;
$L__BB0_14:
	shr.u32 	%r53, %r358, 4;
	and.b32  	%r54, %r358, 15;
	add.s32 	%r55, %r53, %r4;
	add.s32 	%r56, %r54, %r357;
	setp.ge.s32 	%p16, %r55, %r142;
	setp.ge.s32 	%p17, %r56, %r144;
	or.pred  	%p18, %p16, %p17;
	@%p18 bra 	$L__BB0_16;
	shl.b32 	%r192, %r53, 5;
	mov.u32 	%r193, _ZZ16wmma_gemm_kernelPK6__halfS1_PS_iiiE2As;
	add.s32 	%r194, %r193, %r192;
	shl.b32 	%r195, %r54, 1;
	add.s32 	%r196, %r194, %r195;
	mad.lo.s32 	%r197, %r55, %r144, %r56;
	mul.wide.u32 	%rd13, %r197, 2;
	add.s64 	%rd14, %rd1, %rd13;
	ld.global.nc.u16 	%rs12, [%rd14];
	st.shared.u16 	[%r196], %rs12;
	bra.uni 	$L__BB0_17;
$L__BB0_16:
	shl.b32 	%r187, %r53, 5;
	mov.u32 	%r188, _ZZ16wmma_gemm_kernelPK6__halfS1_PS_iiiE2As;
	add.s32 	%r189, %r188, %r187;
	shl.b32 	%r190, %r54, 1;
	add.s32 	%r191, %r189, %r190;
	st.shared.u16 	[%r191], %rs10;
$L__BB0_17:
	shr.u32 	%r57, %r359, 4;
	and.b32  	%r58, %r359, 15;
	add.s32 	%r59, %r57, %r4;
	add.s32 	%r60, %r58, %r357;
	setp.lt.s32 	%p19, %r59, %r142;
	setp.lt.s32 	%p20, %r60, %r144;
	and.pred  	%p21, %p19, %p20;
	@%p21 bra 	$L__BB0_19;
	shl.b32 	%r198, %r57, 5;
	mov.u32 	%r199, _ZZ16wmma_gemm_kernelPK6__halfS1_PS_iiiE2As;
	add.s32 	%r200, %r199, %r198;
	shl.b32 	%r201, %r58, 1;
	add.s32 	%r202, %r200, %r201;
	st.shared.u16 	[%r202], %rs10;
	bra.uni 	$L__BB0_20;
$L__BB0_19:
	shl.b32 	%r203, %r57, 5;
	mov.u32 	%r204, _ZZ16wmma_gemm_kernelPK6__halfS1_PS_iiiE2As;
	add.s32 	%r205, %r204, %r203;
	shl.b32 	%r206, %r58, 1;
	add.s32 	%r207, %r205, %r206;
	mad.lo.s32 	%r208, %r59, %r144, %r60;
	mul.wide.u32 	%rd15, %r208, 2;
	add.s64 	%rd16, %rd1, %rd15;
	ld.global.nc.u16 	%rs13, [%rd16];
	st.shared.u16 	[%r207], %rs13;
$L__BB0_20:
	add.s32 	%r61, %r358, %r7;
	shr.u32 	%r62, %r361, 4;
	and.b32  	%r63, %r361, 15;
	add.s32 	%r64, %r62, %r4;
	add.s32 	%r65, %r63, %r357;
	setp.lt.s32 	%p22, %r64, %r142;
	setp.lt.s32 	%p23, %r65, %r144;
	and.pred  	%p24, %p22, %p23;
	@%p24 bra 	$L__BB0_22;
	shl.b32 	%r209, %r62, 5;
	mov.u32 	%r210, _ZZ16wmma_gemm_kernelPK6__halfS1_PS_iiiE2As;
	add.s32 	%r211, %r210, %r209;
	shl.b32 	%r212, %r63, 1;
	add.s32 	%r213, %r211, %r212;
	st.shared.u16 	[%r213], %rs10;
	bra.uni 	$L__BB0_23;
$L__BB0_22:
	shl.b32 	%r214, %r62, 5;
	mov.u32 	%r215, _ZZ16wmma_gemm_kernelPK6__halfS1_PS_iiiE2As;
	add.s32 	%r216, %r215, %r214;
	shl.b32 	%r217, %r63, 1;
	add.s32 	%r218, %r216, %r217;
	mad.lo.s32 	%r219, %r64, %r144, %r65;
	mul.wide.u32 	%rd17, %r219, 2;
	add.s64 	%rd18, %rd1, %rd17;
	ld.global.nc.u16 	%rs14, [%rd18];
	st.shared.u16 	[%r218], %rs14;
$L__BB0_23:
	add.s32 	%r66, %r61, %r7;
	shr.u32 	%r67, %r360, 4;
	and.b32  	%r68, %r360, 15;
	add.s32 	%r69, %r67, %r4;
	add.s32 	%r70, %r68, %r357;
	setp.lt.s32 	%p25, %r69, %r142;
	setp.lt.s32 	%p26, %r70, %r144;
	and.pred  	%p27, %p25, %p26;
	@%p27 bra 	$L__BB0_25;
	shl.b32 	%r220, %r67, 5;
	mov.u32 	%r221, _ZZ16wmma_gemm_kernelPK6__halfS1_PS_iiiE2As;
	add.s32 	%r222, %r221, %r220;
	shl.b32 	%r223, %r68, 1;
	add.s32 	%r224, %r222, %r223;
	st.shared.u16 	[%r224], %rs10;
	bra.uni 	$L__BB0_26;
$L__BB0_25:
	shl.b32 	%r225, %r67, 5;
	mov.u32 	%r226, _ZZ16wmma_gemm_kernelPK6__halfS1_PS_iiiE2As;
	add.s32 	%r227, %r226, %r225;
	shl.b32 	%r228, %r68, 1;
	add.s32 	%r229, %r227, %r228;
	mad.lo.s32 	%r230, %r69, %r144, %r70;
	mul.wide.u32 	%rd19, %r230, 2;
	add.s64 	%rd20, %rd1, %rd19;
	ld.global.nc.u16 	%rs15, [%rd20];
	st.shared.u16 	[%r229], %rs15;
$L__BB0_26:
	add.s32 	%r231, %r66, %r7;
	add.s32 	%r358, %r231, %r7;
	shl.b32 	%r232, %r7, 2;
	add.s32 	%r361, %r361, %r232;
	add.s32 	%r360, %r360, %r232;
	add.s32 	%r359, %r359, %r232;
	setp.lt.u32 	%p28, %r358, 1024;
	@%p28 bra 	$L__BB0_14;
$L__BB0_27:
	setp.eq.s32 	%p29, %r10, 3;
	mov.u32 	%r363, %r1;
	@%p29 bra 	$L__BB0_37;
	setp.ge.s32 	%p30, %r75, %r143;
	add.s32 	%r76, %r2, %r357;
	setp.ge.s32 	%p31, %r76, %r144;
	or.pred  	%p32, %p31, %p30;
	mov.u16 	%rs23, %rs10;
	@%p32 bra 	$L__BB0_30;
	mad.lo.s32 	%r235, %r76, %r143, %r75;
	mul.wide.s32 	%rd21, %r235, 2;
	add.s64 	%rd22, %rd2, %rd21;
	ld.global.nc.u16 	%rs23, [%rd22];
$L__BB0_30:
	setp.eq.s32 	%p33, %r10, 0;
	shl.b32 	%r236, %r2, 7;
	mov.u32 	%r237, _ZZ16wmma_gemm_kernelPK6__halfS1_PS_iiiE2Bs;
	add.s32 	%r238, %r237, %r236;
	shl.b32 	%r239, %r1, 1;
	and.b32  	%r240, %r239, 126;
	add.s32 	%r241, %r238, %r240;
	st.shared.u16 	[%r241], %rs23;
	mov.u32 	%r363, %r8;
	@%p33 bra 	$L__BB0_37;
	and.b32  	%r242, %r8, 63;
	add.s32 	%r77, %r242, %r5;
	setp.ge.s32 	%p34, %r77, %r143;
	add.s32 	%r78, %r19, %r357;
	setp.ge.s32 	%p35, %r78, %r144;
	or.pred  	%p36, %p35, %p34;
	mov.u16 	%rs24, %rs10;
	@%p36 bra 	$L__BB0_33;
	mad.lo.s32 	%r243, %r78, %r143, %r77;
	mul.wide.s32 	%rd23, %r243, 2;
	add.s64 	%rd24, %rd2, %rd23;
	ld.global.nc.u16 	%rs24, [%rd24];
$L__BB0_33:
	setp.eq.s32 	%p37, %r10, 1;
	shl.b32 	%r244, %r19, 7;
	add.s32 	%r246, %r237, %r244;
	shl.b32 	%r247, %r8, 1;
	and.b32  	%r248, %r247, 126;
	add.s32 	%r249, %r246, %r248;
	st.shared.u16 	[%r249], %rs24;
	mov.u32 	%r363, %r15;
	@%p37 bra 	$L__BB0_37;
	and.b32  	%r250, %r15, 63;
	add.s32 	%r79, %r250, %r5;
	setp.lt.s32 	%p38, %r79, %r143;
	add.s32 	%r80, %r20, %r357;
	setp.lt.s32 	%p39, %r80, %r144;
	and.pred  	%p40, %p39, %p38;
	@%p40 bra 	$L__BB0_36;
	st.shared.u16 	[%r21], %rs10;
	mov.u32 	%r363, %r41;
	bra.uni 	$L__BB0_37;
$L__BB0_36:
	mad.lo.s32 	%r251, %r80, %r143, %r79;
	mul.wide.s32 	%rd25, %r251, 2;
	add.s64 	%rd26, %rd2, %rd25;
	ld.global.nc.u16 	%rs16, [%rd26];
	st.shared.u16 	[%r21], %rs16;
	mov.u32 	%r363, %r41;
$L__BB0_37:
	setp.lt.u32 	%p41, %r9, 3;
	@%p41 bra 	$L__BB0_51;
$L__BB0_38:
	shr.u32 	%r83, %r363, 6;
	and.b32  	%r84, %r363, 63;
	add.s32 	%r85, %r83, %r357;
	add.s32 	%r86, %r84, %r5;
	setp.ge.s32 	%p42, %r85, %r144;
	setp.ge.s32 	%p43, %r86, %r143;
	or.pred  	%p44, %p42, %p43;
	@%p44 bra 	$L__BB0_40;
	shl.b32 	%r257, %r83, 7;
	mov.u32 	%r258, _ZZ16wmma_gemm_kernelPK6__halfS1_PS_iiiE2Bs;
	add.s32 	%r259, %r258, %r257;
	shl.b32 	%r260, %r84, 1;
	add.s32 	%r261, %r259, %r260;
	mad.lo.s32 	%r262, %r85, %r143, %r86;
	mul.wide.s32 	%rd27, %r262, 2;
	add.s64 	%rd28, %rd2, %rd27;
	ld.global.nc.u16 	%rs17, [%rd28];
	st.shared.u16 	[%r261], %rs17;
	bra.uni 	$L__BB0_41;
$L__BB0_40:
	shl.b32 	%r252, %r83, 7;
	mov.u32 	%r253, _ZZ16wmma_gemm_kernelPK6__halfS1_PS_iiiE2Bs;
	add.s32 	%r254, %r253, %r252;
	shl.b32 	%r255, %r84, 1;
	add.s32 	%r256, %r254, %r255;
	st.shared.u16 	[%r256], %rs10;
$L__BB0_41:
	add.s32 	%r87, %r363, %r7;
	shr.u32 	%r88, %r87, 6;
	and.b32  	%r89, %r87, 63;
	add.s32 	%r90, %r88, %r357;
	add.s32 	%r91, %r89, %r5;
	setp.lt.s32 	%p45, %r90, %r144;
	setp.lt.s32 	%p46, %r91, %r143;
	and.pred  	%p47, %p45, %p46;
	@%p47 bra 	$L__BB0_43;
	shl.b32 	%r263, %r88, 7;
	mov.u32 	%r264, _ZZ16wmma_gemm_kernelPK6__halfS1_PS_iiiE2Bs;
	add.s32 	%r265, %r264, %r263;
	shl.b32 	%r266, %r89, 1;
	add.s32 	%r267, %r265, %r266;
	st.shared.u16 	[%r267], %rs10;
	bra.uni 	$L__BB0_44;
$L__BB0_43:
	shl.b32 	%r268, %r88, 7;
	mov.u32 	%r269, _ZZ16wmma_gemm_kernelPK6__halfS1_PS_iiiE2Bs;
	add.s32 	%r270, %r269, %r268;
	shl.b32 	%r271, %r89, 1;
	add.s32 	%r272, %r270, %r271;
	mad.lo.s32 	%r273, %r90, %r143, %r91;
	mul.wide.s32 	%rd29, %r273, 2;
	add.s64 	%rd30, %rd2, %rd29;
	ld.global.nc.u16 	%rs18, [%rd30];
	st.shared.u16 	[%r272], %rs18;
$L__BB0_44:
	add.s32 	%r92, %r87, %r7;
	shr.u32 	%r93, %r92, 6;
	and.b32  	%r94, %r92, 63;
	add.s32 	%r95, %r93, %r357;
	add.s32 	%r96, %r94, %r5;
	setp.lt.s32 	%p48, %r95, %r144;
	setp.lt.s32 	%p49, %r96, %r143;
	and.pred  	%p50, %p48, %p49;
	@%p50 bra 	$L__BB0_46;
	shl.b32 	%r274, %r93, 7;
	mov.u32 	%r275, _ZZ16wmma_gemm_kernelPK6__halfS1_PS_iiiE2Bs;
	add.s32 	%r276, %r275, %r274;
	shl.b32 	%r277, %r94, 1;
	add.s32 	%r278, %r276, %r277;
	st.shared.u16 	[%r278], %rs10;
	bra.uni 	$L__BB0_47;
$L__BB0_46:
	shl.b32 	%r279, %r93, 7;
	mov.u32 	%r280, _ZZ16wmma_gemm_kernelPK6__halfS1_PS_iiiE2Bs;
	add.s32 	%r281, %r280, %r279;
	shl.b32 	%r282, %r94, 1;
	add.s32 	%r283, %r281, %r282;
	mad.lo.s32 	%r284, %r95, %r143, %r96;
	mul.wide.s32 	%rd31, %r284, 2;
	add.s64 	%rd32, %rd2, %rd31;
	ld.global.nc.u16 	%rs19, [%rd32];
	st.shared.u16 	[%r283], %rs19;
$L__BB0_47:
	add.s32 	%r97, %r92, %r7;
	shr.u32 	%r98, %r97, 6;
	and.b32  	%r99, %r97, 63;
	add.s32 	%r100, %r98, %r357;
	add.s32 	%r101, %r99, %r5;
	setp.lt.s32 	%p51, %r100, %r144;
	setp.lt.s32 	%p52, %r101, %r143;
	and.pred  	%p53, %p51, %p52;
	@%p53 bra 	$L__BB0_49;
	shl.b32 	%r285, %r98, 7;
	mov.u32 	%r286, _ZZ16wmma_gemm_kernelPK6__halfS1_PS_iiiE2Bs;
	add.s32 	%r287, %r286, %r285;
	shl.b32 	%r288, %r99, 1;
	add.s32 	%r289, %r287, %r288;
	st.shared.u16 	[%r289], %rs10;
	bra.uni 	$L__BB0_50;
$L__BB0_49:
	shl.b32 	%r290, %r98, 7;
	mov.u32 	%r291, _ZZ16wmma_gemm_kernelPK6__halfS1_PS_iiiE2Bs;
	add.s32 	%r292, %r291, %r290;
	shl.b32 	%r293, %r99, 1;
	add.s32 	%r294, %r292, %r293;
	mad.lo.s32 	%r295, %r100, %r143, %r101;
	mul.wide.s32 	%rd33, %r295, 2;
	add.s64 	%rd34, %rd2, %rd33;
	ld.global.nc.u16 	%rs20, [%rd34];
	st.shared.u16 	[%r294], %rs20;
$L__BB0_50:
	add.s32 	%r363, %r97, %r7;
	setp.lt.u32 	%p54, %r363, 1024;
	@%p54 bra 	$L__BB0_38;
$L__BB0_51:
	bar.sync 	0;
	mov.b32 	%r296, 16;
	wmma.load.a.sync.aligned.row.m16n16k16.shared.f16 	{%r297, %r298, %r299, %r300, %r301, %r302, %r303, %r304}, [%r22], %r296;
	add.s32 	%r305, %r22, 512;
	wmma.load.a.sync.aligned.row.m16n16k16.shared.f16 	{%r306, %r307, %r308, %r309, %r310, %r311, %r312, %r313}, [%r305], %r296;
	mov.b32 	%r314, 64;
	wmma.load.b.sync.aligned.row.m16n16k16.shared.f16 	{%r315, %r316, %r317, %r318, %r319, %r320, %r321, %r322}, [%r23], %r314;
	add.s32 	%r323, %r23, 32;
	wmma.load.b.sync.aligned.row.m16n16k16.shared.f16 	{%r324, %r325, %r326, %r327, %r328, %r329, %r330, %r331}, [%r323], %r314;
	wmma.mma.sync.aligned.row.row.m16n16k16.f16.f16 {%r380, %r379, %r378, %r377}, {%r297, %r298, %r299, %r300, %r301, %r302, %r303, %r304}, {%r315, %r316, %r317, %r318, %r319, %r320, %r321, %r322}, {%r380, %r379, %r378, %r377};
	wmma.mma.sync.aligned.row.row.m16n16k16.f16.f16 {%r376, %r375, %r374, %r373}, {%r297, %r298, %r299, %r300, %r301, %r302, %r303, %r304}, {%r324, %r325, %r326, %r327, %r328, %r329, %r330, %r331}, {%r376, %r375, %r374, %r373};
	wmma.mma.sync.aligned.row.row.m16n16k16.f16.f16 {%r372, %r371, %r370, %r369}, {%r306, %r307, %r308, %r309, %r310, %r311, %r312, %r313}, {%r315, %r316, %r317, %r318, %r319, %r320, %r321, %r322}, {%r372, %r371, %r370, %r369};
	wmma.mma.sync.aligned.row.row.m16n16k16.f16.f16 {%r368, %r367, %r366, %r365}, {%r306, %r307, %r308, %r309, %r310, %r311, %r312, %r313}, {%r324, %r325, %r326, %r327, %r328, %r329, %r330, %r331}, {%r368, %r367, %r366, %r365};
	bar.sync 	0;
	add.s32 	%r357, %r357, 16;
	setp.lt.s32 	%p55, %r357, %r144;
	@%p55 bra 	$L__BB0_2;
$L__BB0_52:
	shl.b32 	%r332, %r2, 5;
	add.s32 	%r136, %r332, %r4;
	mov.u32 	%r333, %tid.x;
	shr.u32 	%r334, %r333, 5;
	shl.b32 	%r336, %r334, 5;
	and.b32  	%r337, %r336, 32;
	add.s32 	%r137, %r337, %r5;
	setp.ge.s32 	%p56, %r136, %r142;
	mul.lo.s32 	%r138, %r136, %r143;
	setp.ge.s32 	%p57, %r137, %r143;
	or.pred  	%p58, %p56, %p57;
	@%p58 bra 	$L__BB0_54;
	add.s32 	%r338, %r137, %r138;
	mul.wide.s32 	%rd35, %r338, 2;
	add.s64 	%rd36, %rd3, %rd35;
	wmma.store.d.sync.aligned.row.m16n16k16.global.f16 	[%rd36], {%r380, %r379, %r378, %r377}, %r143;
$L__BB0_54:
	setp.ge.s32 	%p59, %r136, %r142;
	add.s32 	%r139, %r137, 16;
	setp.ge.s32 	%p60, %r139, %r143;
	or.pred  	%p61, %p59, %p60;
	@%p61 bra 	$L__BB0_56;
	cvt.s64.s32 	%rd37, %r138;
	cvt.s64.s32 	%rd38, %r137;
	add.s64 	%rd39, %rd38, %rd37;
	shl.b64 	%rd40, %rd39, 1;
	add.s64 	%rd41, %rd3, %rd40;
	add.s64 	%rd42, %rd41, 32;
	wmma.store.d.sync.aligned.row.m16n16k16.global.f16 	[%rd42], {%r376, %r375, %r374, %r373}, %r143;
$L__BB0_56:
	setp.ge.s32 	%p62, %r137, %r143;
	add.s32 	%r140, %r136, 16;
	setp.ge.s32 	%p63, %r140, %r142;
	shl.b32 	%r339, %r143, 4;
	add.s32 	%r141, %r138, %r339;
	or.pred  	%p64, %p63, %p62;
	@%p64 bra 	$L__BB0_58;
	add.s32 	%r340, %r137, %r141;
	mul.wide.s32 	%rd43, %r340, 2;
	add.s64 	%rd44, %rd3, %rd43;
	wmma.store.d.sync.aligned.row.m16n16k16.global.f16 	[%rd44], {%r372, %r371, %r370, %r369}, %r143;
$L__BB0_58:
	setp.ge.s32 	%p65, %r140, %r142;
	setp.ge.s32 	%p66, %r139, %r143;
	or.pred  	%p67, %p65, %p66;
	@%p67 bra 	$L__BB0_60;
	cvt.s64.s32 	%rd45, %r141;
	cvt.s64.s32 	%rd46, %r137;
	add.s64 	%rd47, %rd46, %rd45;
	shl.b64 	%rd48, %rd47, 1;
	add.s64 	%rd49, %rd3, %rd48;
	add.s64 	%rd50, %rd49, 32;
	wmma.store.d.sync.aligned.row.m16n16k16.global.f16 	[%rd50], {%r368, %r367, %r366, %r365}, %r143;
$L__BB0_60:
	ret;

}


// ===== COMPILED SASS (sm_100) =====

	.target	sm_100

	.elftype	@"ET_EXEC"


//--------------------- .note.nv.tkinfo           --------------------------
	.section	.note.nv.tkinfo,"",@"SHT_NOTE"
	.sectionflags	@"SHF_NOTE_NV_TKINFO"
	.tkinfo
        /*0018*/ 	.word	0x00000002
        /*0030*/ 	.string	""
        /*0030*/ 	.string	"ptxas"
        /*0030*/ 	.string	"Cuda compilation tools, release 13.0, V13.0.88"
        /*0030*/ 	.string	"Build cuda_13.0.r13.0/compiler.36424714_0"
        /*0030*/ 	.string	"-arch sm_100 -m 64 "



//--------------------- .note.nv.cuinfo           --------------------------
	.section	.note.nv.cuinfo,"",@"SHT_NOTE"
	.sectionflags	@"SHF_NOTE_NV_CUINFO"
        /*0018*/ 	.short	0x0002
        /*001a*/ 	.short	0x0064
        /*001c*/ 	.short	0x0082
	.zero		2


//--------------------- .nv.info                  --------------------------
	.section	.nv.info,"",@"SHT_CUDA_INFO"
	.align	4


	//----- nvinfo : EIATTR_REGCOUNT
	.align		4
        /*0000*/ 	.byte	0x04, 0x2f
        /*0002*/ 	.short	(.L_1 - .L_0)
	.align		4
.L_0:
        /*0004*/ 	.word	index@(_Z16wmma_gemm_kernelPK6__halfS1_PS_iii)
        /*0008*/ 	.word	0x00000030


	//----- nvinfo : EIATTR_FRAME_SIZE
	.align		4
.L_1:
        /*000c*/ 	.byte	0x04, 0x11
        /*000e*/ 	.short	(.L_3 - .L_2)
	.align		4
.L_2:
        /*0010*/ 	.word	index@(_Z16wmma_gemm_kernelPK6__halfS1_PS_iii)
        /*0014*/ 	.word	0x00000000


	//----- nvinfo : EIATTR_MIN_STACK_SIZE
	.align		4
.L_3:
        /*0018*/ 	.byte	0x04, 0x12
        /*001a*/ 	.short	(.L_5 - .L_4)
	.align		4
.L_4:
        /*001c*/ 	.word	index@(_Z16wmma_gemm_kernelPK6__halfS1_PS_iii)
        /*0020*/ 	.word	0x00000000
.L_5:


//--------------------- .nv.compat                --------------------------
	.section	.nv.compat,"",@"SHT_CUDA_COMPAT_INFO"
	.align	4
        /*0000*/ 	.byte	0x02, 0x09, 0x00, 0x00, 0x02, 0x02, 0x01, 0x00, 0x02, 0x05, 0x05, 0x00, 0x03, 0x07, 0x01, 0x01
        /*0010*/ 	.byte	0x02, 0x03, 0x00, 0x00, 0x02, 0x06, 0x01, 0x00, 0x04, 0x0b, 0x08, 0x00, 0x09, 0x00, 0x00, 0x00
        /*0020*/ 	.byte	0x00, 0x00, 0x00, 0x00


//--------------------- .nv.info._Z16wmma_gemm_kernelPK6__halfS1_PS_iii --------------------------
	.section	.nv.info._Z16wmma_gemm_kernelPK6__halfS1_PS_iii,"",@"SHT_CUDA_INFO"
	.sectionflags	@""
	.align	4


	//----- nvinfo : EIATTR_CUDA_API_VERSION
	.align		4
        /*0000*/ 	.byte	0x04, 0x37
        /*0002*/ 	.short	(.L_7 - .L_6)
.L_6:
        /*0004*/ 	.word	0x00000082


	//----- nvinfo : EIATTR_KPARAM_INFO
	.align		4
.L_7:
        /*0008*/ 	.byte	0x04, 0x17
        /*000a*/ 	.short	(.L_9 - .L_8)
.L_8:
        /*000c*/ 	.word	0x00000000
        /*0010*/ 	.short	0x0005
        /*0012*/ 	.short	0x0020
        /*0014*/ 	.byte	0x00, 0xf0, 0x11, 0x00


	//----- nvinfo : EIATTR_KPARAM_INFO
	.align		4
.L_9:
        /*0018*/ 	.byte	0x04, 0x17
        /*001a*/ 	.short	(.L_11 - .L_10)
.L_10:
        /*001c*/ 	.word	0x00000000
        /*0020*/ 	.short	0x0004
        /*0022*/ 	.short	0x001c
        /*0024*/ 	.byte	0x00, 0xf0, 0x11, 0x00


	//----- nvinfo : EIATTR_KPARAM_INFO
	.align		4
.L_11:
        /*0028*/ 	.byte	0x04, 0x17
        /*002a*/ 	.short	(.L_13 - .L_12)
.L_12:
        /*002c*/ 	.word	0x00000000
        /*0030*/ 	.short	0x0003
        /*0032*/ 	.short	0x0018
        /*0034*/ 	.byte	0x00, 0xf0, 0x11, 0x00


	//----- nvinfo : EIATTR_KPARAM_INFO
	.align		4
.L_13:
        /*0038*/ 	.byte	0x04, 0x17
        /*003a*/ 	.short	(.L_15 - .L_14)
.L_14:
        /*003c*/ 	.word	0x00000000
        /*0040*/ 	.short	0x0002
        /*0042*/ 	.short	0x0010
        /*0044*/ 	.byte	0x00, 0xf5, 0x21, 0x00


	//----- nvinfo : EIATTR_KPARAM_INFO
	.align		4
.L_15:
        /*0048*/ 	.byte	0x04, 0x17
        /*004a*/ 	.short	(.L_17 - .L_16)
.L_16:
        /*004c*/ 	.word	0x00000000
        /*0050*/ 	.short	0x0001
        /*0052*/ 	.short	0x0008
        /*0054*/ 	.byte	0x00, 0xf5, 0x21, 0x00


	//----- nvinfo : EIATTR_KPARAM_INFO
	.align		4
.L_17:
        /*0058*/ 	.byte	0x04, 0x17
        /*005a*/ 	.short	(.L_19 - .L_18)
.L_18:
        /*005c*/ 	.word	0x00000000
        /*0060*/ 	.short	0x0000
        /*0062*/ 	.short	0x0000
        /*0064*/ 	.byte	0x00, 0xf5, 0x21, 0x00


	//----- nvinfo : EIATTR_SPARSE_MMA_MASK
	.align		4
.L_19:
        /*0068*/ 	.byte	0x03, 0x50
        /*006a*/ 	.short	0x0000


	//----- nvinfo : EIATTR_WMMA_USED
	.align		4
        /*006c*/ 	.byte	0x01, 0x2b
	.zero		2


	//----- nvinfo : EIATTR_MAXREG_COUNT
	.align		4
        /*0070*/ 	.byte	0x03, 0x1b
        /*0072*/ 	.short	0x00ff


	//----- nvinfo : EIATTR_NUM_BARRIERS
	.align		4
        /*0074*/ 	.byte	0x02, 0x4c
        /*0076*/ 	.byte	0x01
	.zero		1


	//----- nvinfo : EIATTR_MERCURY_ISA_VERSION
	.align		4
        /*0078*/ 	.byte	0x03, 0x5f
        /*007a*/ 	.short	0x0101


	//----- nvinfo : EIATTR_VRC_CTA_INIT_COUNT
	.align		4
        /*007c*/ 	.byte	0x02, 0x4a
	.zero		1
	.zero		1


	//----- nvinfo : EIATTR_EXIT_INSTR_OFFSETS
	.align		4
        /*0080*/ 	.byte	0x04, 0x1c
        /*0082*/ 	.short	(.L_21 - .L_20)


	//   ....[0]....
.L_20:
        /*0084*/ 	.word	0x00001d80


	//   ....[1]....
        /*0088*/ 	.word	0x00001ed0


	//----- nvinfo : EIATTR_CRS_STACK_SIZE
	.align		4
.L_21:
        /*008c*/ 	.byte	0x04, 0x1e
        /*008e*/ 	.short	(.L_23 - .L_22)
.L_22:
        /*0090*/ 	.word	0x00000000


	//----- nvinfo : EIATTR_CBANK_PARAM_SIZE
	.align		4
.L_23:
        /*0094*/ 	.byte	0x03, 0x19
        /*0096*/ 	.short	0x0024


	//----- nvinfo : EIATTR_PARAM_CBANK
	.align		4
        /*0098*/ 	.byte	0x04, 0x0a
        /*009a*/ 	.short	(.L_25 - .L_24)
	.align		4
.L_24:
        /*009c*/ 	.word	index@(.nv.constant0._Z16wmma_gemm_kernelPK6__halfS1_PS_iii)
        /*00a0*/ 	.short	0x0380
        /*00a2*/ 	.short	0x0024


	//----- nvinfo : EIATTR_SW_WAR
	.align		4
.L_25:
        /*00a4*/ 	.byte	0x04, 0x36
        /*00a6*/ 	.short	(.L_27 - .L_26)
.L_26:
        /*00a8*/ 	.word	0x00000008
.L_27:


//--------------------- .nv.callgraph             --------------------------
	.section	.nv.callgraph,"",@"SHT_CUDA_CALLGRAPH"
	.align	4
	.sectionentsize	8
	.align		4
        /*0000*/ 	.word	0x00000000
	.align		4
        /*0004*/ 	.word	0xffffffff
	.align		4
        /*0008*/ 	.word	0x00000000
	.align		4
        /*000c*/ 	.word	0xfffffffe
	.align		4
        /*0010*/ 	.word	0x00000000
	.align		4
        /*0014*/ 	.word	0xfffffffd
	.align		4
        /*0018*/ 	.word	0x00000000
	.align		4
        /*001c*/ 	.word	0xfffffffc


//--------------------- .text._Z16wmma_gemm_kernelPK6__halfS1_PS_iii --------------------------
	.section	.text._Z16wmma_gemm_kernelPK6__halfS1_PS_iii,"ax",@progbits
	.align	128
        .global         _Z16wmma_gemm_kernelPK6__halfS1_PS_iii
        .type           _Z16wmma_gemm_kernelPK6__halfS1_PS_iii,@function
        .size           _Z16wmma_gemm_kernelPK6__halfS1_PS_iii,(.L_x_16 - _Z16wmma_gemm_kernelPK6__halfS1_PS_iii)
        .other          _Z16wmma_gemm_kernelPK6__halfS1_PS_iii,@"STO_CUDA_ENTRY STV_DEFAULT"
_Z16wmma_gemm_kernelPK6__halfS1_PS_iii:
.text._Z16wmma_gemm_kernelPK6__halfS1_PS_iii:
[----:B------:R-:W-:Y:S01]  /*0000*/  LDC R1, c[0x0][0x37c] ;  /* 0x0000df00ff017b82 */ /* 0x000fe20000000800 */
[----:B------:R-:W0:Y:S01]  /*0010*/  S2R R0, SR_TID.X ;  /* 0x0000000000007919 */ /* 0x000e220000002100 */
[----:B------:R-:W1:Y:S06]  /*0020*/  LDCU UR4, c[0x0][0x3a0] ;  /* 0x00007400ff0477ac */ /* 0x000e6c0008000800 */
[----:B------:R-:W2:Y:S01]  /*0030*/  S2UR UR5, SR_CTAID.Y ;  /* 0x00000000000579c3 */ /* 0x000ea20000002600 */
[----:B------:R-:W-:Y:S01]  /*0040*/  CS2R R38, SRZ ;  /* 0x0000000000267805 */ /* 0x000fe2000001ff00 */
[----:B------:R-:W3:Y:S01]  /*0050*/  S2R R2, SR_CTAID.X ;  /* 0x0000000000027919 */ /* 0x000ee20000002500 */
[----:B------:R-:W-:-:S02]  /*0060*/  CS2R R36, SRZ ;  /* 0x0000000000247805 */ /* 0x000fc4000001ff00 */
[----:B------:R-:W-:Y:S02]  /*0070*/  CS2R R34, SRZ ;  /* 0x0000000000227805 */ /* 0x000fe4000001ff00 */
[----:B------:R-:W-:Y:S02]  /*0080*/  CS2R R32, SRZ ;  /* 0x0000000000207805 */ /* 0x000fe4000001ff00 */
[----:B------:R-:W-:Y:S02]  /*0090*/  CS2R R30, SRZ ;  /* 0x00000000001e7805 */ /* 0x000fe4000001ff00 */
[----:B------:R-:W-:Y:S02]  /*00a0*/  CS2R R28, SRZ ;  /* 0x00000000001c7805 */ /* 0x000fe4000001ff00 */
[----:B------:R-:W-:Y:S02]  /*00b0*/  CS2R R26, SRZ ;  /* 0x00000000001a7805 */ /* 0x000fe4000001ff00 */
[----:B------:R-:W-:Y:S01]  /*00c0*/  CS2R R24, SRZ ;  /* 0x0000000000187805 */ /* 0x000fe2000001ff00 */
[----:B------:R-:W4:Y:S01]  /*00d0*/  LDCU.64 UR8, c[0x0][0x358] ;  /* 0x00006b00ff0877ac */ /* 0x000f220008000a00 */
[----:B-1----:R-:W-:-:S02]  /*00e0*/  UISETP.GE.AND UP0, UPT, UR4, 0x1, UPT ;  /* 0x000000010400788c */ /* 0x002fc4000bf06270 */
[----:B--2---:R-:W-:Y:S01]  /*00f0*/  USHF.L.U32 UR5, UR5, 0x6, URZ ;  /* 0x0000000605057899 */ /* 0x004fe200080006ff */
[----:B0-----:R-:W-:-:S06]  /*0100*/  SHF.R.U32.HI R3, RZ, 0x6, R0 ;  /* 0x00000006ff037819 */ /* 0x001fcc0000011600 */
[----:B------:R-:W-:Y:S05]  /*0110*/  BRA.U !UP0, `(.L_x_0) ;  /* 0x0000001508f07547 */ /* 0x000fea000b800000 */
[----:B------:R-:W0:Y:S01]  /*0120*/  LDC R5, c[0x0][0x360] ;  /* 0x0000d800ff057b82 */ /* 0x000e220000000800 */
[----:B------:R-:W-:Y:S01]  /*0130*/  UMOV UR4, 0x400 ;  /* 0x0000040000047882 */ /* 0x000fe20000000000 */
[----:B------:R-:W-:Y:S01]  /*0140*/  IMAD.MOV.U32 R38, RZ, RZ, RZ ;  /* 0x000000ffff267224 */ /* 0x000fe200078e00ff */
[----:B------:R-:W-:Y:S01]  /*0150*/  UIADD3 UR6, UPT, UPT, UR4, 0x800, URZ ;  /* 0x0000080004067890 */ /* 0x000fe2000fffe0ff */
[----:B------:R-:W-:Y:S02]  /*0160*/  CS2R R36, SRZ ;  /* 0x0000000000247805 */ /* 0x000fe4000001ff00 */
[----:B------:R-:W-:Y:S02]  /*0170*/  CS2R R34, SRZ ;  /* 0x0000000000227805 */ /* 0x000fe4000001ff00 */
[----:B------:R-:W-:Y:S02]  /*0180*/  CS2R R32, SRZ ;  /* 0x0000000000207805 */ /* 0x000fe4000001ff00 */
[----:B------:R-:W-:Y:S01]  /*0190*/  CS2R R30, SRZ ;  /* 0x00000000001e7805 */ /* 0x000fe2000001ff00 */
[----:B------:R-:W1:Y:S01]  /*01a0*/  S2UR UR7, SR_CgaCtaId ;  /* 0x00000000000779c3 */ /* 0x000e620000008800 */
[----:B------:R-:W-:-:S02]  /*01b0*/  CS2R R28, SRZ ;  /* 0x00000000001c7805 */ /* 0x000fc4000001ff00 */
[----:B------:R-:W-:Y:S02]  /*01c0*/  CS2R R26, SRZ ;  /* 0x00000000001a7805 */ /* 0x000fe4000001ff00 */
[----:B------:R-:W-:Y:S01]  /*01d0*/  CS2R R24, SRZ ;  /* 0x0000000000187805 */ /* 0x000fe2000001ff00 */
[----:B0-----:R-:W0:Y:S01]  /*01e0*/  I2F.U32.RP R8, R5 ;  /* 0x0000000500087306 */ /* 0x001e220000209000 */
[----:B------:R-:W-:Y:S01]  /*01f0*/  IMAD.IADD R4, R0, 0x1, R5 ;  /* 0x0000000100047824 */ /* 0x000fe200078e0205 */
[----:B------:R-:W-:-:S04]  /*0200*/  ISETP.NE.U32.AND P2, PT, R5, RZ, PT ;  /* 0x000000ff0500720c */ /* 0x000fc80003f45070 */
[C---:B------:R-:W-:Y:S02]  /*0210*/  ISETP.GE.U32.AND P0, PT, R4.reuse, 0x400, PT ;  /* 0x000004000400780c */ /* 0x040fe40003f06070 */
[----:B------:R-:W-:Y:S01]  /*0220*/  VIMNMX.U32 R9, PT, PT, R4, 0x400, !PT ;  /* 0x0000040004097848 */ /* 0x000fe20007fe0000 */
[----:B-1----:R-:W-:Y:S01]  /*0230*/  ULEA UR4, UR7, UR4, 0x18 ;  /* 0x0000000407047291 */ /* 0x002fe2000f8ec0ff */
[----:B------:R-:W-:Y:S01]  /*0240*/  SEL R42, RZ, 0x1, P0 ;  /* 0x00000001ff2a7807 */ /* 0x000fe20000000000 */
[----:B------:R-:W-:Y:S01]  /*0250*/  ULEA UR6, UR7, UR6, 0x18 ;  /* 0x0000000607067291 */ /* 0x000fe2000f8ec0ff */
[----:B0-----:R-:W0:Y:S02]  /*0260*/  MUFU.RCP R8, R8 ;  /* 0x0000000800087308 */ /* 0x001e240000001000 */
[----:B0-----:R-:W-:-:S06]  /*0270*/  VIADD R7, R8, 0xffffffe ;  /* 0x0ffffffe08077836 */ /* 0x001fcc0000000000 */
[----:B------:R-:W0:Y:S02]  /*0280*/  F2I.FTZ.U32.TRUNC.NTZ R7, R7 ;  /* 0x0000000700077305 */ /* 0x000e24000021f000 */
[----:B0-----:R-:W-:-:S04]  /*0290*/  IMAD.MOV R6, RZ, RZ, -R7 ;  /* 0x000000ffff067224 */ /* 0x001fc800078e0a07 */
[----:B------:R-:W-:Y:S02]  /*02a0*/  IMAD R11, R6, R5, RZ ;  /* 0x00000005060b7224 */ /* 0x000fe400078e02ff */
[----:B------:R-:W-:-:S04]  /*02b0*/  IMAD.MOV.U32 R6, RZ, RZ, RZ ;  /* 0x000000ffff067224 */ /* 0x000fc800078e00ff */
[----:B------:R-:W-:Y:S01]  /*02c0*/  IMAD.HI.U32 R11, R7, R11, R6 ;  /* 0x0000000b070b7227 */ /* 0x000fe200078e0006 */
[----:B------:R-:W-:-:S05]  /*02d0*/  IADD3 R6, PT, PT, R9, -R4, -R42 ;  /* 0x8000000409067210 */ /* 0x000fca0007ffe82a */
[----:B------:R-:W-:-:S04]  /*02e0*/  IMAD.HI.U32 R11, R11, R6, RZ ;  /* 0x000000060b0b7227 */ /* 0x000fc800078e00ff */
[----:B------:R-:W-:-:S04]  /*02f0*/  IMAD.MOV R7, RZ, RZ, -R11 ;  /* 0x000000ffff077224 */ /* 0x000fc800078e0a0b */
[----:B------:R-:W-:-:S05]  /*0300*/  IMAD R6, R5, R7, R6 ;  /* 0x0000000705067224 */ /* 0x000fca00078e0206 */
[----:B------:R-:W-:-:S13]  /*0310*/  ISETP.GE.U32.AND P0, PT, R6, R5, PT ;  /* 0x000000050600720c */ /* 0x000fda0003f06070 */
[----:B------:R-:W-:Y:S02]  /*0320*/  @P0 IMAD.IADD R6, R6, 0x1, -R5 ;  /* 0x0000000106060824 */ /* 0x000fe400078e0a05 */
[----:B------:R-:W-:-:S03]  /*0330*/  @P0 VIADD R11, R11, 0x1 ;  /* 0x000000010b0b0836 */ /* 0x000fc60000000000 */
[----:B------:R-:W-:Y:S01]  /*0340*/  ISETP.GE.U32.AND P1, PT, R6, R5, PT ;  /* 0x000000050600720c */ /* 0x000fe20003f26070 */
[----:B------:R-:W-:-:S04]  /*0350*/  IMAD.IADD R6, R4, 0x1, R5 ;  /* 0x0000000104067824 */ /* 0x000fc800078e0205 */
[----:B------:R-:W-:Y:S01]  /*0360*/  IMAD.SHL.U32 R9, R6, 0x2, RZ ;  /* 0x0000000206097824 */ /* 0x000fe200078e00ff */
[--C-:B------:R-:W-:Y:S02]  /*0370*/  SHF.R.U32.HI R8, RZ, 0x4, R6.reuse ;  /* 0x00000004ff087819 */ /* 0x100fe40000011606 */
[----:B------:R-:W-:Y:S02]  /*0380*/  SHF.R.U32.HI R7, RZ, 0x6, R6 ;  /* 0x00000006ff077819 */ /* 0x000fe40000011606 */
[----:B------:R-:W-:Y:S01]  /*0390*/  LEA R8, R8, UR4, 0x5 ;  /* 0x0000000408087c11 */ /* 0x000fe2000f8e28ff */
[----:B------:R-:W-:Y:S01]  /*03a0*/  UMOV UR4, URZ ;  /* 0x000000ff00047c82 */ /* 0x000fe20008000000 */
[----:B------:R-:W-:Y:S01]  /*03b0*/  LOP3.LUT R13, R9, 0x1e, RZ, 0xc0, !PT ;  /* 0x0000001e090d7812 */ /* 0x000fe200078ec0ff */
[----:B------:R-:W-:Y:S01]  /*03c0*/  @P1 VIADD R11, R11, 0x1 ;  /* 0x000000010b0b1836 */ /* 0x000fe20000000000 */
[----:B------:R-:W-:Y:S02]  /*03d0*/  LOP3.LUT R10, R9, 0x7e, RZ, 0xc0, !PT ;  /* 0x0000007e090a7812 */ /* 0x000fe400078ec0ff */
[----:B------:R-:W-:Y:S01]  /*03e0*/  LEA R41, R7, UR6, 0x7 ;  /* 0x0000000607297c11 */ /* 0x000fe2000f8e38ff */
[----:B------:R-:W-:Y:S01]  /*03f0*/  IMAD.IADD R40, R8, 0x1, R13 ;  /* 0x0000000108287824 */ /* 0x000fe200078e020d */
[----:B------:R-:W-:-:S02]  /*0400*/  SHF.R.U32.HI R8, RZ, 0x5, R0 ;  /* 0x00000005ff087819 */ /* 0x000fc40000011600 */
[----:B------:R-:W-:Y:S01]  /*0410*/  @!P2 LOP3.LUT R11, RZ, R5, RZ, 0x33, !PT ;  /* 0x00000005ff0ba212 */ /* 0x000fe200078e33ff */
[----:B------:R-:W-:Y:S01]  /*0420*/  IMAD.IADD R41, R41, 0x1, R10 ;  /* 0x0000000129297824 */ /* 0x000fe200078e020a */
[----:B------:R-:W-:Y:S02]  /*0430*/  LOP3.LUT R8, R8, 0x1, RZ, 0xc0, !PT ;  /* 0x0000000108087812 */ /* 0x000fe400078ec0ff */
[----:B------:R-:W-:Y:S02]  /*0440*/  IADD3 R42, PT, PT, R42, R11, RZ ;  /* 0x0000000b2a2a7210 */ /* 0x000fe40007ffe0ff */
[----:B------:R-:W-:-:S07]  /*0450*/  LEA R43, R8, UR6, 0x6 ;  /* 0x00000006082b7c11 */ /* 0x000fce000f8e30ff */
.L_x_11:
[----:B------:R-:W-:Y:S01]  /*0460*/  LOP3.LUT R8, R42, 0x3, RZ, 0xc0, !PT ;  /* 0x000000032a087812 */ /* 0x000fe200078ec0ff */
[----:B------:R-:W-:Y:S01]  /*0470*/  BSSY.RECONVERGENT B0, `(.L_x_1) ;  /* 0x000003d000007945 */ /* 0x000fe20003800200 */
[----:B------:R-:W-:Y:S02]  /*0480*/  IMAD.IADD R9, R6, 0x1, R5 ;  /* 0x0000000106097824 */ /* 0x000fe400078e0205 */
[----:B------:R-:W-:Y:S01]  /*0490*/  ISETP.NE.AND P0, PT, R8, 0x3, PT ;  /* 0x000000030800780c */ /* 0x000fe20003f05270 */
[----:B------:R-:W-:-:S12]  /*04a0*/  IMAD.MOV.U32 R20, RZ, RZ, R0 ;  /* 0x000000ffff147224 */ /* 0x000fd800078e0000 */
[----:B--2---:R-:W-:Y:S05]  /*04b0*/  @!P0 BRA `(.L_x_2) ;  /* 0x0000000000e08947 */ /* 0x004fea0003800000 */
[----:B------:R-:W0:Y:S01]  /*04c0*/  LDC R12, c[0x0][0x3a0] ;  /* 0x0000e800ff0c7b82 */ /* 0x000e220000000800 */
[C---:B------:R-:W-:Y:S02]  /*04d0*/  LOP3.LUT R15, R0.reuse, 0xf, RZ, 0xc0, !PT ;  /* 0x0000000f000f7812 */ /* 0x040fe400078ec0ff */
[----:B------:R-:W-:Y:S02]  /*04e0*/  LEA.HI R14, R0, UR5, RZ, 0x1c ;  /* 0x00000005000e7c11 */ /* 0x000fe4000f8fe0ff */
[----:B------:R-:W-:Y:S01]  /*04f0*/  PRMT R16, RZ, 0x7610, R16 ;  /* 0x00007610ff107816 */ /* 0x000fe20000000010 */
[----:B------:R-:W-:Y:S02]  /*0500*/  VIADD R17, R15, UR4 ;  /* 0x000000040f117c36 */ /* 0x000fe40008000000 */
[----:B------:R-:W1:Y:S03]  /*0510*/  LDC R13, c[0x0][0x398] ;  /* 0x0000e600ff0d7b82 */ /* 0x000e660000000800 */
[----:B0-----:R-:W-:-:S04]  /*0520*/  ISETP.GE.AND P0, PT, R17, R12, PT ;  /* 0x0000000c1100720c */ /* 0x001fc80003f06270 */
[----:B-1----:R-:W-:-:S13]  /*0530*/  ISETP.GE.OR P0, PT, R14, R13, P0 ;  /* 0x0000000d0e00720c */ /* 0x002fda0000706670 */
[----:B------:R-:W0:Y:S01]  /*0540*/  @!P0 LDC.64 R10, c[0x0][0x380] ;  /* 0x0000e000ff0a8b82 */ /* 0x000e220000000a00 */
[----:B------:R-:W-:-:S04]  /*0550*/  @!P0 IMAD R17, R14, R12, R17 ;  /* 0x0000000c0e118224 */ /* 0x000fc800078e0211 */
[----:B0-----:R-:W-:-:S05]  /*0560*/  @!P0 IMAD.WIDE.U32 R10, R17, 0x2, R10 ;  /* 0x00000002110a8825 */ /* 0x001fca00078e000a */
[----:B----4-:R-:W2:Y:S01]  /*0570*/  @!P0 LDG.E.U16.CONSTANT R16, desc[UR8][R10.64] ;  /* 0x000000080a108981 */ /* 0x010ea2000c1e9500 */
[----:B------:R-:W-:Y:S01]  /*0580*/  IMAD.SHL.U32 R17, R0, 0x2, RZ ;  /* 0x0000000200117824 */ /* 0x000fe200078e00ff */
[----:B------:R-:W-:Y:S01]  /*0590*/  MOV R14, 0x400 ;  /* 0x00000400000e7802 */ /* 0x000fe20000000f00 */
[----:B------:R-:W-:Y:S01]  /*05a0*/  IMAD.MOV.U32 R20, RZ, RZ, R4 ;  /* 0x000000ffff147224 */ /* 0x000fe200078e0004 */
[----:B------:R-:W0:Y:S01]  /*05b0*/  S2R R19, SR_CgaCtaId ;  /* 0x0000000000137919 */ /* 0x000e220000008800 */
[----:B------:R-:W-:Y:S02]  /*05c0*/  ISETP.NE.AND P0, PT, R8, RZ, PT ;  /* 0x000000ff0800720c */ /* 0x000fe40003f05270 */
[----:B------:R-:W-:Y:S02]  /*05d0*/  LOP3.LUT R17, R17, 0x7e0, RZ, 0xc0, !PT ;  /* 0x000007e011117812 */ /* 0x000fe400078ec0ff */
[----:B0-----:R-:W-:-:S05]  /*05e0*/  LEA R14, R19, R14, 0x18 ;  /* 0x0000000e130e7211 */ /* 0x001fca00078ec0ff */
[----:B------:R-:W-:-:S04]  /*05f0*/  IMAD.IADD R18, R14, 0x1, R17 ;  /* 0x000000010e127824 */ /* 0x000fc800078e0211 */
[----:B------:R-:W-:-:S05]  /*0600*/  IMAD R15, R15, 0x2, R18 ;  /* 0x000000020f0f7824 */ /* 0x000fca00078e0212 */
[----:B--2---:R0:W-:Y:S01]  /*0610*/  STS.U16 [R15], R16 ;  /* 0x000000100f007388 */ /* 0x0041e20000000400 */
[----:B------:R-:W-:Y:S05]  /*0620*/  @!P0 BRA `(.L_x_2) ;  /* 0x0000000000848947 */ /* 0x000fea0003800000 */
[C---:B------:R-:W-:Y:S02]  /*0630*/  LOP3.LUT R18, R4.reuse, 0xf, RZ, 0xc0, !PT ;  /* 0x0000000f04127812 */ /* 0x040fe400078ec0ff */
[----:B0-----:R-:W-:Y:S02]  /*0640*/  LEA.HI R16, R4, UR5, RZ, 0x1c ;  /* 0x0000000504107c11 */ /* 0x001fe4000f8fe0ff */
[----:B------:R-:W-:Y:S01]  /*0650*/  PRMT R15, RZ, 0x7610, R15 ;  /* 0x00007610ff0f7816 */ /* 0x000fe2000000000f */
[----:B------:R-:W-:-:S05]  /*0660*/  VIADD R17, R18, UR4 ;  /* 0x0000000412117c36 */ /* 0x000fca0008000000 */
[----:B------:R-:W-:-:S04]  /*0670*/  ISETP.GE.AND P0, PT, R17, R12, PT ;  /* 0x0000000c1100720c */ /* 0x000fc80003f06270 */
[----:B------:R-:W-:-:S13]  /*0680*/  ISETP.GE.OR P0, PT, R16, R13, P0 ;  /* 0x0000000d1000720c */ /* 0x000fda0000706670 */
[----:B------:R-:W0:Y:S01]  /*0690*/  @!P0 LDC.64 R10, c[0x0][0x380] ;  /* 0x0000e000ff0a8b82 */ /* 0x000e220000000a00 */
[----:B------:R-:W-:-:S04]  /*06a0*/  @!P0 IMAD R17, R16, R12, R17 ;  /* 0x0000000c10118224 */ /* 0x000fc800078e0211 */
[----:B0-----:R-:W-:-:S05]  /*06b0*/  @!P0 IMAD.WIDE.U32 R10, R17, 0x2, R10 ;  /* 0x00000002110a8825 */ /* 0x001fca00078e000a */
[----:B------:R-:W2:Y:S01]  /*06c0*/  @!P0 LDG.E.U16.CONSTANT R15, desc[UR8][R10.64] ;  /* 0x000000080a0f8981 */ /* 0x000ea2000c1e9500 */
[----:B------:R-:W-:Y:S01]  /*06d0*/  IMAD.SHL.U32 R16, R4, 0x2, RZ ;  /* 0x0000000204107824 */ /* 0x000fe200078e00ff */
[----:B------:R-:W-:Y:S01]  /*06e0*/  ISETP.NE.AND P0, PT, R8, 0x1, PT ;  /* 0x000000010800780c */ /* 0x000fe20003f05270 */
[----:B------:R-:W-:-:S03]  /*06f0*/  IMAD.MOV.U32 R20, RZ, RZ, R6 ;  /* 0x000000ffff147224 */ /* 0x000fc600078e0006 */
[----:B------:R-:W-:-:S05]  /*0700*/  LOP3.LUT R17, R16, 0xffffffe0, RZ, 0xc0, !PT ;  /* 0xffffffe010117812 */ /* 0x000fca00078ec0ff */
[----:B------:R-:W-:-:S05]  /*0710*/  IMAD.IADD R17, R14, 0x1, R17 ;  /* 0x000000010e117824 */ /* 0x000fca00078e0211 */
[----:B------:R-:W-:-:S05]  /*0720*/  LEA R14, R18, R17, 0x1 ;  /* 0x00000011120e7211 */ /* 0x000fca00078e08ff */
[----:B--2---:R1:W-:Y:S01]  /*0730*/  STS.U16 [R14], R15 ;  /* 0x0000000f0e007388 */ /* 0x0043e20000000400 */
[----:B------:R-:W-:Y:S05]  /*0740*/  @!P0 BRA `(.L_x_2) ;  /* 0x00000000003c8947 */ /* 0x000fea0003800000 */
[----:B-1----:R-:W-:Y:S02]  /*0750*/  LOP3.LUT R15, R6, 0xf, RZ, 0xc0, !PT ;  /* 0x0000000f060f7812 */ /* 0x002fe400078ec0ff */
[----:B------:R-:W-:-:S03]  /*0760*/  SHF.R.U32.HI R10, RZ, 0x4, R6 ;  /* 0x00000004ff0a7819 */ /* 0x000fc60000011606 */
[----:B------:R-:W-:Y:S02]  /*0770*/  VIADD R15, R15, UR4 ;  /* 0x000000040f0f7c36 */ /* 0x000fe40008000000 */
[----:B------:R-:W-:-:S03]  /*0780*/  VIADD R14, R10, UR5 ;  /* 0x000000050a0e7c36 */ /* 0x000fc60008000000 */
[----:B------:R-:W-:-:S04]  /*0790*/  ISETP.GE.AND P0, PT, R15, R12, PT ;  /* 0x0000000c0f00720c */ /* 0x000fc80003f06270 */
[----:B------:R-:W-:-:S13]  /*07a0*/  ISETP.LT.AND P0, PT, R14, R13, !P0 ;  /* 0x0000000d0e00720c */ /* 0x000fda0004701270 */
[----:B------:R2:W-:Y:S01]  /*07b0*/  @!P0 STS.U16 [R40], RZ ;  /* 0x000000ff28008388 */ /* 0x0005e20000000400 */
[----:B------:R-:W-:Y:S01]  /*07c0*/  @!P0 IMAD.MOV.U32 R20, RZ, RZ, R9 ;  /* 0x000000ffff148224 */ /* 0x000fe200078e0009 */
[----:B------:R-:W-:Y:S06]  /*07d0*/  @!P0 BRA `(.L_x_2) ;  /* 0x0000000000188947 */ /* 0x000fec0003800000 */
[----:B------:R-:W0:Y:S01]  /*07e0*/  LDC.64 R10, c[0x0][0x380] ;  /* 0x0000e000ff0a7b82 */ /* 0x000e220000000a00 */
[----:B------:R-:W-:-:S04]  /*07f0*/  IMAD R13, R14, R12, R15 ;  /* 0x0000000c0e0d7224 */ /* 0x000fc800078e020f */
[----:B0-----:R-:W-:-:S06]  /*0800*/  IMAD.WIDE.U32 R10, R13, 0x2, R10 ;  /* 0x000000020d0a7825 */ /* 0x001fcc00078e000a */
[----:B------:R-:W4:Y:S01]  /*0810*/  LDG.E.U16.CONSTANT R11, desc[UR8][R10.64] ;  /* 0x000000080a0b7981 */ /* 0x000f22000c1e9500 */
[----:B------:R-:W-:-:S03]  /*0820*/  IMAD.MOV.U32 R20, RZ, RZ, R9 ;  /* 0x000000ffff147224 */ /* 0x000fc600078e0009 */
[----:B----4-:R0:W-:Y:S04]  /*0830*/  STS.U16 [R40], R11 ;  /* 0x0000000b28007388 */ /* 0x0101e80000000400 */
.L_x_2:
[----:B----4-:R-:W-:Y:S05]  /*0840*/  BSYNC.RECONVERGENT B0 ;  /* 0x0000000000007941 */ /* 0x010fea0003800200 */
.L_x_1:
[----:B------:R-:W-:Y:S01]  /*0850*/  ISETP.GE.U32.AND P0, PT, R42, 0x3, PT ;  /* 0x000000032a00780c */ /* 0x000fe20003f06070 */
[----:B------:R-:W4:Y:S01]  /*0860*/  LDCU UR10, c[0x0][0x3a0] ;  /* 0x00007400ff0a77ac */ /* 0x000f220008000800 */
[----:B------:R-:W-:Y:S01]  /*0870*/  BSSY.RECONVERGENT B0, `(.L_x_3) ;  /* 0x0000053000007945 */ /* 0x000fe20003800200 */
[----:B------:R-:W-:Y:S01]  /*0880*/  ISETP.NE.AND P3, PT, R8, 0x3, PT ;  /* 0x000000030800780c */ /* 0x000fe20003f65270 */
[----:B------:R-:W0:Y:S09]  /*0890*/  LDCU UR11, c[0x0][0x398] ;  /* 0x00007300ff0b77ac */ /* 0x000e320008000800 */
[----:B------:R-:W-:Y:S05]  /*08a0*/  @!P0 BRA `(.L_x_4) ;  /* 0x00000004003c8947 */ /* 0x000fea0003800000 */
[C-C-:B------:R-:W-:Y:S02]  /*08b0*/  IMAD R18, R5.reuse, 0x2, R20.reuse ;  /* 0x0000000205127824 */ /* 0x140fe400078e0214 */
[----:B0-----:R-:W-:Y:S02]  /*08c0*/  IMAD R16, R5, 0x3, R20 ;  /* 0x0000000305107824 */ /* 0x001fe400078e0214 */
[----:B-1----:R-:W-:-:S07]  /*08d0*/  IMAD.IADD R14, R20, 0x1, R5 ;  /* 0x00000001140e7824 */ /* 0x002fce00078e0205 */
.L_x_5:
[----:B-1----:R-:W-:Y:S02]  /*08e0*/  LOP3.LUT R17, R20, 0xf, RZ, 0xc0, !PT ;  /* 0x0000000f14117812 */ /* 0x002fe400078ec0ff */
[----:B------:R-:W-:Y:S02]  /*08f0*/  SHF.R.U32.HI R19, RZ, 0x4, R20 ;  /* 0x00000004ff137819 */ /* 0x000fe40000011614 */
[----:B------:R-:W-:Y:S01]  /*0900*/  LOP3.LUT R9, R14, 0xf, RZ, 0xc0, !PT ;  /* 0x0000000f0e097812 */ /* 0x000fe200078ec0ff */
[----:B------:R-:W-:Y:S01]  /*0910*/  VIADD R12, R17, UR4 ;  /* 0x00000004110c7c36 */ /* 0x000fe20008000000 */
[----:B------:R-:W-:Y:S01]  /*0920*/  SHF.R.U32.HI R15, RZ, 0x4, R14 ;  /* 0x00000004ff0f7819 */ /* 0x000fe2000001160e */
[----:B------:R-:W-:Y:S02]  /*0930*/  VIADD R13, R19, UR5 ;  /* 0x00000005130d7c36 */ /* 0x000fe40008000000 */
[----:B------:R-:W-:Y:S01]  /*0940*/  VIADD R21, R9, UR4 ;  /* 0x0000000409157c36 */ /* 0x000fe20008000000 */
[----:B----4-:R-:W-:Y:S01]  /*0950*/  ISETP.GE.AND P1, PT, R12, UR10, PT ;  /* 0x0000000a0c007c0c */ /* 0x010fe2000bf26270 */
[----:B------:R-:W-:-:S03]  /*0960*/  VIADD R22, R15, UR5 ;  /* 0x000000050f167c36 */ /* 0x000fc60008000000 */
[----:B------:R-:W-:Y:S02]  /*0970*/  ISETP.GE.OR P1, PT, R13, UR11, P1 ;  /* 0x0000000b0d007c0c */ /* 0x000fe40008f26670 */
[----:B------:R-:W-:-:S11]  /*0980*/  ISETP.GE.AND P2, PT, R21, UR10, PT ;  /* 0x0000000a15007c0c */ /* 0x000fd6000bf46270 */
[----:B------:R-:W0:Y:S01]  /*0990*/  @!P1 LDC.64 R10, c[0x0][0x380] ;  /* 0x0000e000ff0a9b82 */ /* 0x000e220000000a00 */
[----:B------:R-:W-:-:S04]  /*09a0*/  @!P1 IMAD R13, R13, UR10, R12 ;  /* 0x0000000a0d0d9c24 */ /* 0x000fc8000f8e020c */
[----:B0-----:R-:W-:-:S06]  /*09b0*/  @!P1 IMAD.WIDE.U32 R12, R13, 0x2, R10 ;  /* 0x000000020d0c9825 */ /* 0x001fcc00078e000a */
[----:B------:R0:W4:Y:S01]  /*09c0*/  @!P1 LDG.E.U16.CONSTANT R12, desc[UR8][R12.64] ;  /* 0x000000080c0c9981 */ /* 0x000122000c1e9500 */
[----:B------:R-:W-:Y:S01]  /*09d0*/  ISETP.LT.AND P2, PT, R22, UR11, !P2 ;  /* 0x0000000b16007c0c */ /* 0x000fe2000d741270 */
[----:B------:R-:W1:Y:S01]  /*09e0*/  S2UR UR7, SR_CgaCtaId ;  /* 0x00000000000779c3 */ /* 0x000e620000008800 */
[----:B------:R-:W-:-:S11]  /*09f0*/  UMOV UR6, 0x400 ;  /* 0x0000040000067882 */ /* 0x000fd60000000000 */
[----:B------:R-:W5:Y:S01]  /*0a00*/  @P2 LDC.64 R10, c[0x0][0x380] ;  /* 0x0000e000ff0a2b82 */ /* 0x000f620000000a00 */
[----:B------:R-:W-:Y:S01]  /*0a10*/  @P2 IMAD R21, R22, UR10, R21 ;  /* 0x0000000a16152c24 */ /* 0x000fe2000f8e0215 */
[----:B-1----:R-:W-:-:S06]  /*0a20*/  ULEA UR6, UR7, UR6, 0x18 ;  /* 0x0000000607067291 */ /* 0x002fcc000f8ec0ff */
[----:B------:R-:W-:-:S05]  /*0a30*/  @!P1 MOV R44, UR6 ;  /* 0x00000006002c9c02 */ /* 0x000fca0008000f00 */
[----:B------:R-:W-:Y:S02]  /*0a40*/  @!P1 IMAD R22, R19, 0x20, R44 ;  /* 0x0000002013169824 */ /* 0x000fe400078e022c */
[----:B-----5:R-:W-:Y:S01]  /*0a50*/  @P2 IMAD.WIDE.U32 R10, R21, 0x2, R10 ;  /* 0x00000002150a2825 */ /* 0x020fe200078e000a */
[----:B------:R-:W-:-:S03]  /*0a60*/  LOP3.LUT R21, R18, 0xf, RZ, 0xc0, !PT ;  /* 0x0000000f12157812 */ /* 0x000fc600078ec0ff */
[----:B------:R-:W-:Y:S01]  /*0a70*/  @!P1 IMAD R45, R17, 0x2, R22 ;  /* 0x00000002112d9824 */ /* 0x000fe200078e0216 */
[----:B------:R1:W5:Y:S01]  /*0a80*/  @P2 LDG.E.U16.CONSTANT R23, desc[UR8][R10.64] ;  /* 0x000000080a172981 */ /* 0x000362000c1e9500 */
[----:B------:R-:W-:Y:S01]  /*0a90*/  SHF.R.U32.HI R22, RZ, 0x4, R18 ;  /* 0x00000004ff167819 */ /* 0x000fe20000011612 */
[----:B------:R-:W-:-:S04]  /*0aa0*/  @P1 IMAD.U32 R44, RZ, RZ, UR6 ;  /* 0x00000006ff2c1e24 */ /* 0x000fc8000f8e00ff */
[----:B0-----:R-:W-:Y:S02]  /*0ab0*/  VIADD R13, R22, UR5 ;  /* 0x00000005160d7c36 */ /* 0x001fe40008000000 */
[----:B------:R-:W-:Y:S02]  /*0ac0*/  @P1 IMAD R19, R19, 0x20, R44 ;  /* 0x0000002013131824 */ /* 0x000fe400078e022c */
[----:B-1----:R-:W-:Y:S02]  /*0ad0*/  VIADD R10, R21, UR4 ;  /* 0x00000004150a7c36 */ /* 0x002fe40008000000 */
[----:B------:R-:W-:-:S03]  /*0ae0*/  @P1 IMAD R19, R17, 0x2, R19 ;  /* 0x0000000211131824 */ /* 0x000fc600078e0213 */
[----:B------:R-:W-:-:S04]  /*0af0*/  ISETP.GE.AND P0, PT, R10, UR10, PT ;  /* 0x0000000a0a007c0c */ /* 0x000fc8000bf06270 */
[----:B------:R-:W-:-:S13]  /*0b00*/  ISETP.LT.AND P0, PT, R13, UR11, !P0 ;  /* 0x0000000b0d007c0c */ /* 0x000fda000c701270 */
[----:B------:R-:W-:Y:S02]  /*0b10*/  @P0 IMAD R13, R13, UR10, R10 ;  /* 0x0000000a0d0d0c24 */ /* 0x000fe4000f8e020a */
[C-C-:B------:R-:W-:Y:S02]  /*0b20*/  @!P2 IMAD R10, R15.reuse, 0x20, R44.reuse ;  /* 0x000000200f0aa824 */ /* 0x140fe400078e022c */
[----:B------:R-:W-:Y:S01]  /*0b30*/  @P2 IMAD R15, R15, 0x20, R44 ;  /* 0x000000200f0f2824 */ /* 0x000fe200078e022c */
[----:B----4-:R0:W-:Y:S04]  /*0b40*/  @!P1 STS.U16 [R45], R12 ;  /* 0x0000000c2d009388 */ /* 0x0101e80000000400 */
[----:B------:R1:W-:Y:S01]  /*0b50*/  @P1 STS.U16 [R19], RZ ;  /* 0x000000ff13001388 */ /* 0x0003e20000000400 */
[----:B0-----:R-:W-:-:S02]  /*0b60*/  @!P2 IMAD R12, R9, 0x2, R10 ;  /* 0x00000002090ca824 */ /* 0x001fc400078e020a */
[----:B------:R-:W-:Y:S01]  /*0b70*/  @P2 IMAD R45, R9, 0x2, R15 ;  /* 0x00000002092d2824 */ /* 0x000fe200078e020f */
[----:B------:R-:W-:Y:S01]  /*0b80*/  LOP3.LUT R9, R16, 0xf, RZ, 0xc0, !PT ;  /* 0x0000000f10097812 */ /* 0x000fe200078ec0ff */
[----:B------:R-:W0:Y:S01]  /*0b90*/  @P0 LDC.64 R10, c[0x0][0x380] ;  /* 0x0000e000ff0a0b82 */ /* 0x000e220000000a00 */
[----:B------:R-:W-:Y:S01]  /*0ba0*/  SHF.R.U32.HI R15, RZ, 0x4, R16 ;  /* 0x00000004ff0f7819 */ /* 0x000fe20000011610 */
[----:B------:R4:W-:Y:S01]  /*0bb0*/  @!P2 STS.U16 [R12], RZ ;  /* 0x000000ff0c00a388 */ /* 0x0009e20000000400 */
[----:B-1----:R-:W-:-:S03]  /*0bc0*/  IADD3 R19, PT, PT, R9, UR4, RZ ;  /* 0x0000000409137c10 */ /* 0x002fc6000fffe0ff */
[----:B------:R-:W-:Y:S01]  /*0bd0*/  VIADD R17, R15, UR5 ;  /* 0x000000050f117c36 */ /* 0x000fe20008000000 */
[----:B------:R-:W-:-:S04]  /*0be0*/  ISETP.GE.AND P1, PT, R19, UR10, PT ;  /* 0x0000000a13007c0c */ /* 0x000fc8000bf26270 */
[----:B------:R-:W-:Y:S01]  /*0bf0*/  ISETP.LT.AND P1, PT, R17, UR11, !P1 ;  /* 0x0000000b11007c0c */ /* 0x000fe2000cf21270 */
[----:B0-----:R-:W-:-:S12]  /*0c00*/  @P0 IMAD.WIDE.U32 R10, R13, 0x2, R10 ;  /* 0x000000020d0a0825 */ /* 0x001fd800078e000a */
[----:B----4-:R-:W0:Y:S01]  /*0c10*/  @P1 LDC.64 R12, c[0x0][0x380] ;  /* 0x0000e000ff0c1b82 */ /* 0x010e220000000a00 */
[----:B------:R-:W-:Y:S01]  /*0c20*/  @P1 IMAD R17, R17, UR10, R19 ;  /* 0x0000000a11111c24 */ /* 0x000fe2000f8e0213 */
[----:B------:R-:W4:Y:S01]  /*0c30*/  @P0 LDG.E.U16.CONSTANT R10, desc[UR8][R10.64] ;  /* 0x000000080a0a0981 */ /* 0x000f22000c1e9500 */
[----:B------:R-:W-:-:S03]  /*0c40*/  IADD3 R20, PT, PT, R5, R20, R5 ;  /* 0x0000001405147210 */ /* 0x000fc60007ffe005 */
[----:B-----5:R1:W-:Y:S01]  /*0c50*/  @P2 STS.U16 [R45], R23 ;  /* 0x000000172d002388 */ /* 0x0203e20000000400 */
[----:B0-----:R-:W-:-:S06]  /*0c60*/  @P1 IMAD.WIDE.U32 R12, R17, 0x2, R12 ;  /* 0x00000002110c1825 */ /* 0x001fcc00078e000c */
[----:B------:R-:W5:Y:S01]  /*0c70*/  @P1 LDG.E.U16.CONSTANT R12, desc[UR8][R12.64] ;  /* 0x000000080c0c1981 */ /* 0x000f62000c1e9500 */
[C-C-:B------:R-:W-:Y:S02]  /*0c80*/  @!P0 IMAD R17, R22.reuse, 0x20, R44.reuse ;  /* 0x0000002016118824 */ /* 0x140fe400078e022c */
[--C-:B------:R-:W-:Y:S02]  /*0c90*/  @P0 IMAD R19, R22, 0x20, R44.reuse ;  /* 0x0000002016130824 */ /* 0x100fe400078e022c */
[C-C-:B------:R-:W-:Y:S02]  /*0ca0*/  @!P1 IMAD R22, R15.reuse, 0x20, R44.reuse ;  /* 0x000000200f169824 */ /* 0x140fe400078e022c */
[----:B------:R-:W-:Y:S02]  /*0cb0*/  @P1 IMAD R44, R15, 0x20, R44 ;  /* 0x000000200f2c1824 */ /* 0x000fe400078e022c */
[C---:B------:R-:W-:Y:S02]  /*0cc0*/  @!P0 IMAD R17, R21.reuse, 0x2, R17 ;  /* 0x0000000215118824 */ /* 0x040fe400078e0211 */
[----:B------:R-:W-:-:S02]  /*0cd0*/  @P0 IMAD R19, R21, 0x2, R19 ;  /* 0x0000000215130824 */ /* 0x000fc400078e0213 */
[C---:B------:R-:W-:Y:S02]  /*0ce0*/  @!P1 IMAD R22, R9.reuse, 0x2, R22 ;  /* 0x0000000209169824 */ /* 0x040fe400078e0216 */
[----:B------:R-:W-:Y:S01]  /*0cf0*/  @P1 IMAD R9, R9, 0x2, R44 ;  /* 0x0000000209091824 */ /* 0x000fe200078e022c */
[----:B------:R1:W-:Y:S01]  /*0d00*/  @!P0 STS.U16 [R17], RZ ;  /* 0x000000ff11008388 */ /* 0x0003e20000000400 */
[C---:B------:R-:W-:Y:S01]  /*0d10*/  IADD3 R20, PT, PT, R5.reuse, R20, R5 ;  /* 0x0000001405147210 */ /* 0x040fe20007ffe005 */
[C---:B------:R-:W-:Y:S01]  /*0d20*/  IMAD R14, R5.reuse, 0x4, R14 ;  /* 0x00000004050e7824 */ /* 0x040fe200078e020e */
[C---:B------:R-:W-:Y:S01]  /*0d30*/  LEA R16, R5.reuse, R16, 0x2 ;  /* 0x0000001005107211 */ /* 0x040fe200078e10ff */
[----:B------:R-:W-:Y:S01]  /*0d40*/  IMAD R18, R5, 0x4, R18 ;  /* 0x0000000405127824 */ /* 0x000fe200078e0212 */
[----:B----4-:R1:W-:Y:S04]  /*0d50*/  @P0 STS.U16 [R19], R10 ;  /* 0x0000000a13000388 */ /* 0x0103e80000000400 */
[----:B------:R1:W-:Y:S01]  /*0d60*/  @!P1 STS.U16 [R22], RZ ;  /* 0x000000ff16009388 */ /* 0x0003e20000000400 */
[----:B------:R-:W-:-:S03]  /*0d70*/  ISETP.GE.U32.AND P0, PT, R20, 0x400, PT ;  /* 0x000004001400780c */ /* 0x000fc60003f06070 */
[----:B-----5:R1:W-:Y:S10]  /*0d80*/  @P1 STS.U16 [R9], R12 ;  /* 0x0000000c09001388 */ /* 0x0203f40000000400 */
[----:B------:R-:W-:Y:S05]  /*0d90*/  @!P0 BRA `(.L_x_5) ;  /* 0xfffffff800d08947 */ /* 0x000fea000383ffff */
.L_x_4:
[----:B0---4-:R-:W-:Y:S05]  /*0da0*/  BSYNC.RECONVERGENT B0 ;  /* 0x0000000000007941 */ /* 0x011fea0003800200 */
.L_x_3:
[----:B------:R-:W-:Y:S01]  /*0db0*/  BSSY.RECONVERGENT B0, `(.L_x_6) ;  /* 0x000003b000007945 */ /* 0x000fe20003800200 */
[----:B------:R-:W-:-:S03]  /*0dc0*/  IMAD.MOV.U32 R18, RZ, RZ, R0 ;  /* 0x000000ffff127224 */ /* 0x000fc600078e0000 */
[----:B------:R-:W-:Y:S05]  /*0dd0*/  @!P3 BRA `(.L_x_7) ;  /* 0x0000000000e0b947 */ /* 0x000fea0003800000 */
[----:B-1----:R-:W0:Y:S01]  /*0de0*/  LDC R9, c[0x0][0x39c] ;  /* 0x0000e700ff097b82 */ /* 0x002e220000000800 */
[----:B------:R-:W-:Y:S01]  /*0df0*/  LOP3.LUT R11, R0, 0x3f, RZ, 0xc0, !PT ;  /* 0x0000003f000b7812 */ /* 0x000fe200078ec0ff */
[----:B------:R-:W-:Y:S01]  /*0e00*/  VIADD R15, R3, UR4 ;  /* 0x00000004030f7c36 */ /* 0x000fe20008000000 */
[----:B------:R-:W-:-:S03]  /*0e10*/  PRMT R13, RZ, 0x7610, R13 ;  /* 0x00007610ff0d7816 */ /* 0x000fc6000000000d */
[----:B---3--:R-:W-:Y:S02]  /*0e20*/  IMAD R14, R2, 0x40, R11 ;  /* 0x00000040020e7824 */ /* 0x008fe400078e020b */
[----:B------:R-:W1:Y:S03]  /*0e30*/  LDC R12, c[0x0][0x3a0] ;  /* 0x0000e800ff0c7b82 */ /* 0x000e660000000800 */
[----:B0-----:R-:W-:-:S04]  /*0e40*/  ISETP.GE.AND P0, PT, R14, R9, PT ;  /* 0x000000090e00720c */ /* 0x001fc80003f06270 */
[----:B-1----:R-:W-:-:S13]  /*0e50*/  ISETP.GE.OR P0, PT, R15, R12, P0 ;  /* 0x0000000c0f00720c */ /* 0x002fda0000706670 */
[----:B------:R-:W0:Y:S01]  /*0e60*/  @!P0 LDC.64 R10, c[0x0][0x388] ;  /* 0x0000e200ff0a8b82 */ /* 0x000e220000000a00 */
[----:B------:R-:W-:-:S04]  /*0e70*/  @!P0 IMAD R15, R15, R9, R14 ;  /* 0x000000090f0f8224 */ /* 0x000fc800078e020e */
[----:B0-----:R-:W-:-:S05]  /*0e80*/  @!P0 IMAD.WIDE R10, R15, 0x2, R10 ;  /* 0x000000020f0a8825 */ /* 0x001fca00078e020a */
[----:B------:R-:W3:Y:S01]  /*0e90*/  @!P0 LDG.E.U16.CONSTANT R13, desc[UR8][R10.64] ;  /* 0x000000080a0d8981 */ /* 0x000ee2000c1e9500 */
[----:B------:R-:W-:Y:S01]  /*0ea0*/  MOV R14, 0x400 ;  /* 0x00000400000e7802 */ /* 0x000fe20000000f00 */
[----:B------:R-:W-:Y:S01]  /*0eb0*/  IMAD.SHL.U32 R16, R0, 0x2, RZ ;  /* 0x0000000200107824 */ /* 0x000fe200078e00ff */
[----:B------:R-:W-:Y:S01]  /*0ec0*/  ISETP.NE.AND P0, PT, R8, RZ, PT ;  /* 0x000000ff0800720c */ /* 0x000fe20003f05270 */
[----:B------:R-:W0:Y:S01]  /*0ed0*/  S2R R15, SR_CgaCtaId ;  /* 0x00000000000f7919 */ /* 0x000e220000008800 */
[----:B------:R-:W-:Y:S02]  /*0ee0*/  IMAD.MOV.U32 R18, RZ, RZ, R4 ;  /* 0x000000ffff127224 */ /* 0x000fe400078e0004 */
[----:B------:R-:W-:Y:S01]  /*0ef0*/  VIADD R14, R14, 0x800 ;  /* 0x000008000e0e7836 */ /* 0x000fe20000000000 */
[----:B------:R-:W-:-:S04]  /*0f00*/  LOP3.LUT R16, R16, 0x7e, RZ, 0xc0, !PT ;  /* 0x0000007e10107812 */ /* 0x000fc800078ec0ff */
[----:B0-----:R-:W-:-:S05]  /*0f10*/  LEA R14, R15, R14, 0x18 ;  /* 0x0000000e0f0e7211 */ /* 0x001fca00078ec0ff */
[----:B------:R-:W-:-:S04]  /*0f20*/  IMAD R15, R3, 0x80, R14 ;  /* 0x00000080030f7824 */ /* 0x000fc800078e020e */
[----:B------:R-:W-:-:S05]  /*0f30*/  IMAD.IADD R16, R15, 0x1, R16 ;  /* 0x000000010f107824 */ /* 0x000fca00078e0210 */
[----:B---3--:R0:W-:Y:S01]  /*0f40*/  STS.U16 [R16], R13 ;  /* 0x0000000d10007388 */ /* 0x0081e20000000400 */
[----:B------:R-:W-:Y:S05]  /*0f50*/  @!P0 BRA `(.L_x_7) ;  /* 0x0000000000808947 */ /* 0x000fea0003800000 */
[----:B------:R-:W-:Y:S02]  /*0f60*/  LOP3.LUT R11, R4, 0x3f, RZ, 0xc0, !PT ;  /* 0x0000003f040b7812 */ /* 0x000fe400078ec0ff */
[----:B------:R-:W-:Y:S02]  /*0f70*/  SHF.R.U32.HI R17, RZ, 0x6, R4 ;  /* 0x00000006ff117819 */ /* 0x000fe40000011604 */
[----:B0-----:R-:W-:Y:S01]  /*0f80*/  PRMT R13, RZ, 0x7610, R13 ;  /* 0x00007610ff0d7816 */ /* 0x001fe2000000000d */
[----:B------:R-:W-:Y:S02]  /*0f90*/  IMAD R16, R2, 0x40, R11 ;  /* 0x0000004002107824 */ /* 0x000fe400078e020b */
[----:B------:R-:W-:-:S03]  /*0fa0*/  VIADD R15, R17, UR4 ;  /* 0x00000004110f7c36 */ /* 0x000fc60008000000 */
[----:B------:R-:W-:-:S04]  /*0fb0*/  ISETP.GE.AND P0, PT, R16, R9, PT ;  /* 0x000000091000720c */ /* 0x000fc80003f06270 */
[----:B------:R-:W-:-:S13]  /*0fc0*/  ISETP.GE.OR P0, PT, R15, R12, P0 ;  /* 0x0000000c0f00720c */ /* 0x000fda0000706670 */
[----:B------:R-:W0:Y:S01]  /*0fd0*/  @!P0 LDC.64 R10, c[0x0][0x388] ;  /* 0x0000e200ff0a8b82 */ /* 0x000e220000000a00 */
[----:B------:R-:W-:-:S04]  /*0fe0*/  @!P0 IMAD R15, R15, R9, R16 ;  /* 0x000000090f0f8224 */ /* 0x000fc800078e0210 */
[----:B0-----:R-:W-:-:S05]  /*0ff0*/  @!P0 IMAD.WIDE R10, R15, 0x2, R10 ;  /* 0x000000020f0a8825 */ /* 0x001fca00078e020a */
[----:B------:R-:W3:Y:S01]  /*1000*/  @!P0 LDG.E.U16.CONSTANT R13, desc[UR8][R10.64] ;  /* 0x000000080a0d8981 */ /* 0x000ee2000c1e9500 */
[----:B------:R-:W-:Y:S01]  /*1010*/  IMAD.SHL.U32 R15, R4, 0x2, RZ ;  /* 0x00000002040f7824 */ /* 0x000fe200078e00ff */
[----:B------:R-:W-:Y:S01]  /*1020*/  LEA R14, R17, R14, 0x7 ;  /* 0x0000000e110e7211 */ /* 0x000fe200078e38ff */
[----:B------:R-:W-:Y:S01]  /*1030*/  IMAD.MOV.U32 R18, RZ, RZ, R6 ;  /* 0x000000ffff127224 */ /* 0x000fe200078e0006 */
[----:B------:R-:W-:Y:S02]  /*1040*/  ISETP.NE.AND P0, PT, R8, 0x1, PT ;  /* 0x000000010800780c */ /* 0x000fe40003f05270 */
[----:B------:R-:W-:-:S05]  /*1050*/  LOP3.LUT R15, R15, 0x7e, RZ, 0xc0, !PT ;  /* 0x0000007e0f0f7812 */ /* 0x000fca00078ec0ff */
[----:B------:R-:W-:-:S05]  /*1060*/  IMAD.IADD R14, R14, 0x1, R15 ;  /* 0x000000010e0e7824 */ /* 0x000fca00078e020f */
[----:B---3--:R4:W-:Y:S01]  /*1070*/  STS.U16 [R14], R13 ;  /* 0x0000000d0e007388 */ /* 0x0089e20000000400 */
[----:B------:R-:W-:Y:S05]  /*1080*/  @!P0 BRA `(.L_x_7) ;  /* 0x0000000000348947 */ /* 0x000fea0003800000 */
[C---:B------:R-:W-:Y:S01]  /*1090*/  LOP3.LUT R11, R6.reuse, 0x3f, RZ, 0xc0, !PT ;  /* 0x0000003f060b7812 */ /* 0x040fe200078ec0ff */
[----:B----4-:R-:W-:Y:S02]  /*10a0*/  VIADD R13, R7, UR4 ;  /* 0x00000004070d7c36 */ /* 0x010fe40008000000 */
[----:B------:R-:W-:Y:S02]  /*10b0*/  IMAD.IADD R18, R6, 0x1, R5 ;  /* 0x0000000106127824 */ /* 0x000fe400078e0205 */
[----:B------:R-:W-:-:S05]  /*10c0*/  IMAD R8, R2, 0x40, R11 ;  /* 0x0000004002087824 */ /* 0x000fca00078e020b */
[----:B------:R-:W-:-:S04]  /*10d0*/  ISETP.GE.AND P0, PT, R8, R9, PT ;  /* 0x000000090800720c */ /* 0x000fc80003f06270 */
[----:B------:R-:W-:-:S13]  /*10e0*/  ISETP.LT.AND P0, PT, R13, R12, !P0 ;  /* 0x0000000c0d00720c */ /* 0x000fda0004701270 */
[----:B------:R0:W-:Y:S01]  /*10f0*/  @!P0 STS.U16 [R41], RZ ;  /* 0x000000ff29008388 */ /* 0x0001e20000000400 */
[----:B------:R-:W-:Y:S05]  /*1100*/  @!P0 BRA `(.L_x_7) ;  /* 0x0000000000148947 */ /* 0x000fea0003800000 */
[----:B------:R-:W1:Y:S01]  /*1110*/  LDC.64 R10, c[0x0][0x388] ;  /* 0x0000e200ff0a7b82 */ /* 0x000e620000000a00 */
[----:B------:R-:W-:-:S04]  /*1120*/  IMAD R9, R13, R9, R8 ;  /* 0x000000090d097224 */ /* 0x000fc800078e0208 */
[----:B-1----:R-:W-:-:S06]  /*1130*/  IMAD.WIDE R10, R9, 0x2, R10 ;  /* 0x00000002090a7825 */ /* 0x002fcc00078e020a */
[----:B------:R-:W3:Y:S04]  /*1140*/  LDG.E.U16.CONSTANT R10, desc[UR8][R10.64] ;  /* 0x000000080a0a7981 */ /* 0x000ee8000c1e9500 */
[----:B---3--:R1:W-:Y:S02]  /*1150*/  STS.U16 [R41], R10 ;  /* 0x0000000a29007388 */ /* 0x0083e40000000400 */
.L_x_7:
[----:B------:R-:W-:Y:S05]  /*1160*/  BSYNC.RECONVERGENT B0 ;  /* 0x0000000000007941 */ /* 0x000fea0003800200 */
.L_x_6:
[----:B------:R-:W-:Y:S01]  /*1170*/  ISETP.GE.U32.AND P0, PT, R42, 0x3, PT ;  /* 0x000000032a00780c */ /* 0x000fe20003f06070 */
[----:B------:R-:W0:Y:S01]  /*1180*/  LDCU UR11, c[0x0][0x3a0] ;  /* 0x00007400ff0b77ac */ /* 0x000e220008000800 */
[----:B------:R-:W-:Y:S01]  /*1190*/  BSSY.RECONVERGENT B0, `(.L_x_8) ;  /* 0x000004f000007945 */ /* 0x000fe20003800200 */
[----:B------:R-:W0:Y:S10]  /*11a0*/  LDCU UR10, c[0x0][0x39c] ;  /* 0x00007380ff0a77ac */ /* 0x000e340008000800 */
[----:B------:R-:W-:Y:S05]  /*11b0*/  @!P0 BRA `(.L_x_9) ;  /* 0x0000000400308947 */ /* 0x000fea0003800000 */
.L_x_10:
[----:B01----:R-:W-:Y:S02]  /*11c0*/  LOP3.LUT R17, R18, 0x3f, RZ, 0xc0, !PT ;  /* 0x0000003f12117812 */ /* 0x003fe400078ec0ff */
[----:B------:R-:W-:-:S03]  /*11d0*/  SHF.R.U32.HI R8, RZ, 0x6, R18 ;  /* 0x00000006ff087819 */ /* 0x000fc60000011612 */
[----:B---3--:R-:W-:Y:S02]  /*11e0*/  IMAD R12, R2, 0x40, R17 ;  /* 0x00000040020c7824 */ /* 0x008fe400078e0211 */
[----:B------:R-:W-:-:S03]  /*11f0*/  VIADD R9, R8, UR4 ;  /* 0x0000000408097c36 */ /* 0x000fc60008000000 */
[----:B0-----:R-:W-:-:S04]  /*1200*/  ISETP.GE.AND P0, PT, R12, UR10, PT ;  /* 0x0000000a0c007c0c */ /* 0x001fc8000bf06270 */
[----:B------:R-:W-:-:S13]  /*1210*/  ISETP.GE.OR P0, PT, R9, UR11, P0 ;  /* 0x0000000b09007c0c */ /* 0x000fda0008706670 */
[----:B------:R-:W0:Y:S01]  /*1220*/  @!P0 LDC.64 R10, c[0x0][0x388] ;  /* 0x0000e200ff0a8b82 */ /* 0x000e220000000a00 */
[----:B------:R-:W-:-:S04]  /*1230*/  @!P0 IMAD R9, R9, UR10, R12 ;  /* 0x0000000a09098c24 */ /* 0x000fc8000f8e020c */
[----:B0-----:R-:W-:-:S05]  /*1240*/  @!P0 IMAD.WIDE R10, R9, 0x2, R10 ;  /* 0x00000002090a8825 */ /* 0x001fca00078e020a */
[----:B------:R0:W3:Y:S01]  /*1250*/  @!P0 LDG.E.U16.CONSTANT R23, desc[UR8][R10.64] ;  /* 0x000000080a178981 */ /* 0x0000e2000c1e9500 */
[----:B------:R-:W1:Y:S01]  /*1260*/  S2UR UR7, SR_CgaCtaId ;  /* 0x00000000000779c3 */ /* 0x000e620000008800 */
[----:B------:R-:W-:Y:S01]  /*1270*/  IMAD.IADD R18, R5, 0x1, R18 ;  /* 0x0000000105127824 */ /* 0x000fe200078e0212 */
[----:B------:R-:W-:Y:S02]  /*1280*/  UMOV UR6, 0x400 ;  /* 0x0000040000067882 */ /* 0x000fe40000000000 */
[----:B------:R-:W-:Y:S02]  /*1290*/  UIADD3 UR6, UPT, UPT, UR6, 0x800, URZ ;  /* 0x0000080006067890 */ /* 0x000fe4000fffe0ff */
[C---:B------:R-:W-:Y:S02]  /*12a0*/  LOP3.LUT R9, R18.reuse, 0x3f, RZ, 0xc0, !PT ;  /* 0x0000003f12097812 */ /* 0x040fe400078ec0ff */
[----:B------:R-:W-:Y:S01]  /*12b0*/  SHF.R.U32.HI R16, RZ, 0x6, R18 ;  /* 0x00000006ff107819 */ /* 0x000fe20000011612 */
[----:B------:R-:W-:-:S02]  /*12c0*/  IMAD.IADD R18, R18, 0x1, R5 ;  /* 0x0000000112127824 */ /* 0x000fc400078e0205 */
[----:B------:R-:W-:Y:S02]  /*12d0*/  IMAD R44, R2, 0x40, R9 ;  /* 0x00000040022c7824 */ /* 0x000fe400078e0209 */
[----:B------:R-:W-:Y:S01]  /*12e0*/  VIADD R45, R16, UR4 ;  /* 0x00000004102d7c36 */ /* 0x000fe20008000000 */
[C---:B------:R-:W-:Y:S02]  /*12f0*/  LOP3.LUT R19, R18.reuse, 0x3f, RZ, 0xc0, !PT ;  /* 0x0000003f12137812 */ /* 0x040fe400078ec0ff */
[----:B----4-:R-:W-:Y:S01]  /*1300*/  SHF.R.U32.HI R14, RZ, 0x6, R18 ;  /* 0x00000006ff0e7819 */ /* 0x010fe20000011612 */
[----:B------:R-:W-:Y:S01]  /*1310*/  IMAD.IADD R18, R18, 0x1, R5 ;  /* 0x0000000112127824 */ /* 0x000fe200078e0205 */
[----:B------:R-:W-:Y:S01]  /*1320*/  ISETP.GE.AND P1, PT, R44, UR10, PT ;  /* 0x0000000a2c007c0c */ /* 0x000fe2000bf26270 */
[----:B------:R-:W-:Y:S02]  /*1330*/  IMAD R20, R2, 0x40, R19 ;  /* 0x0000004002147824 */ /* 0x000fe400078e0213 */
[----:B------:R-:W-:Y:S01]  /*1340*/  VIADD R21, R14, UR4 ;  /* 0x000000040e157c36 */ /* 0x000fe20008000000 */
[----:B------:R-:W-:Y:S01]  /*1350*/  ISETP.LT.AND P1, PT, R45, UR11, !P1 ;  /* 0x0000000b2d007c0c */ /* 0x000fe2000cf21270 */
[----:B-1----:R-:W-:Y:S01]  /*1360*/  ULEA UR6, UR7, UR6, 0x18 ;  /* 0x0000000607067291 */ /* 0x002fe2000f8ec0ff */
[----:B------:R-:W-:-:S04]  /*1370*/  ISETP.GE.AND P2, PT, R20, UR10, PT ;  /* 0x0000000a14007c0c */ /* 0x000fc8000bf46270 */
[----:B------:R-:W-:Y:S01]  /*1380*/  ISETP.LT.AND P2, PT, R21, UR11, !P2 ;  /* 0x0000000b15007c0c */ /* 0x000fe2000d741270 */
[----:B------:R-:W-:-:S05]  /*1390*/  @!P0 IMAD.U32 R15, RZ, RZ, UR6 ;  /* 0x00000006ff0f8e24 */ /* 0x000fca000f8e00ff */
[----:B0-----:R-:W-:Y:S01]  /*13a0*/  @!P0 LEA R10, R8, R15, 0x7 ;  /* 0x0000000f080a8211 */ /* 0x001fe200078e38ff */
[----:B------:R-:W0:Y:S01]  /*13b0*/  @P1 LDC.64 R12, c[0x0][0x388] ;  /* 0x0000e200ff0c1b82 */ /* 0x000e220000000a00 */
[----:B------:R-:W-:-:S03]  /*13c0*/  @P1 IMAD R45, R45, UR10, R44 ;  /* 0x0000000a2d2d1c24 */ /* 0x000fc6000f8e022c */
[----:B------:R-:W-:Y:S02]  /*13d0*/  @!P0 IMAD R22, R17, 0x2, R10 ;  /* 0x0000000211168824 */ /* 0x000fe400078e020a */
[----:B------:R-:W-:Y:S02]  /*13e0*/  @P2 IMAD R21, R21, UR10, R20 ;  /* 0x0000000a15152c24 */ /* 0x000fe4000f8e0214 */
[----:B------:R-:W1:Y:S01]  /*13f0*/  @P2 LDC.64 R10, c[0x0][0x388] ;  /* 0x0000e200ff0a2b82 */ /* 0x000e620000000a00 */
[----:B0-----:R-:W-:-:S06]  /*1400*/  @P1 IMAD.WIDE R12, R45, 0x2, R12 ;  /* 0x000000022d0c1825 */ /* 0x001fcc00078e020c */
[----:B------:R-:W4:Y:S01]  /*1410*/  @P1 LDG.E.U16.CONSTANT R12, desc[UR8][R12.64] ;  /* 0x000000080c0c1981 */ /* 0x000f22000c1e9500 */
[----:B-1----:R-:W-:-:S06]  /*1420*/  @P2 IMAD.WIDE R20, R21, 0x2, R10 ;  /* 0x0000000215142825 */ /* 0x002fcc00078e020a */
[----:B------:R-:W5:Y:S04]  /*1430*/  @P2 LDG.E.U16.CONSTANT R20, desc[UR8][R20.64] ;  /* 0x0000000814142981 */ /* 0x000f68000c1e9500 */
[----:B---3--:R0:W-:Y:S02]  /*1440*/  @!P0 STS.U16 [R22], R23 ;  /* 0x0000001716008388 */ /* 0x0081e40000000400 */
[----:B0-----:R-:W-:Y:S02]  /*1450*/  LOP3.LUT R23, R18, 0x3f, RZ, 0xc0, !PT ;  /* 0x0000003f12177812 */ /* 0x001fe400078ec0ff */
[----:B------:R-:W-:-:S03]  /*1460*/  SHF.R.U32.HI R22, RZ, 0x6, R18 ;  /* 0x00000006ff167819 */ /* 0x000fc60000011612 */
[----:B------:R-:W-:Y:S02]  /*1470*/  IMAD R10, R2, 0x40, R23 ;  /* 0x00000040020a7824 */ /* 0x000fe400078e0217 */
[----:B------:R-:W-:-:S03]  /*1480*/  VIADD R45, R22, UR4 ;  /* 0x00000004162d7c36 */ /* 0x000fc60008000000 */
[----:B------:R-:W-:-:S04]  /*1490*/  ISETP.GE.AND P3, PT, R10, UR10, PT ;  /* 0x0000000a0a007c0c */ /* 0x000fc8000bf66270 */
[----:B------:R-:W-:-:S13]  /*14a0*/  ISETP.LT.AND P3, PT, R45, UR11, !P3 ;  /* 0x0000000b2d007c0c */ /* 0x000fda000df61270 */
[----:B------:R-:W-:Y:S02]  /*14b0*/  @P3 IMAD R45, R45, UR10, R10 ;  /* 0x0000000a2d2d3c24 */ /* 0x000fe4000f8e020a */
[----:B------:R-:W0:Y:S02]  /*14c0*/  @P3 LDC.64 R10, c[0x0][0x388] ;  /* 0x0000e200ff0a3b82 */ /* 0x000e240000000a00 */
[----:B0-----:R-:W-:-:S06]  /*14d0*/  @P3 IMAD.WIDE R10, R45, 0x2, R10 ;  /* 0x000000022d0a3825 */ /* 0x001fcc00078e020a */
[----:B------:R-:W3:Y:S01]  /*14e0*/  @P3 LDG.E.U16.CONSTANT R10, desc[UR8][R10.64] ;  /* 0x000000080a0a3981 */ /* 0x000ee2000c1e9500 */
[----:B------:R-:W-:-:S04]  /*14f0*/  @P0 IMAD.U32 R15, RZ, RZ, UR6 ;  /* 0x00000006ff0f0e24 */ /* 0x000fc8000f8e00ff */
[----:B------:R-:W-:-:S04]  /*1500*/  @P0 IMAD R8, R8, 0x80, R15 ;  /* 0x0000008008080824 */ /* 0x000fc800078e020f */
[----:B------:R-:W-:Y:S02]  /*1510*/  @P0 IMAD R17, R17, 0x2, R8 ;  /* 0x0000000211110824 */ /* 0x000fe400078e0208 */
[C---:B------:R-:W-:Y:S01]  /*1520*/  @!P1 IMAD R8, R16.reuse, 0x80, R15 ;  /* 0x0000008010089824 */ /* 0x040fe200078e020f */
[----:B------:R-:W-:-:S03]  /*1530*/  @P1 LEA R16, R16, R15, 0x7 ;  /* 0x0000000f10101211 */ /* 0x000fc600078e38ff */
[C---:B------:R-:W-:Y:S02]  /*1540*/  @!P1 IMAD R8, R9.reuse, 0x2, R8 ;  /* 0x0000000209089824 */ /* 0x040fe400078e0208 */
[----:B------:R-:W-:Y:S02]  /*1550*/  @P1 IMAD R9, R9, 0x2, R16 ;  /* 0x0000000209091824 */ /* 0x000fe400078e0210 */
[C-C-:B------:R-:W-:Y:S02]  /*1560*/  @!P2 IMAD R16, R14.reuse, 0x80, R15.reuse ;  /* 0x000000800e10a824 */ /* 0x140fe400078e020f */
[--C-:B------:R-:W-:Y:S02]  /*1570*/  @P2 IMAD R44, R14, 0x80, R15.reuse ;  /* 0x000000800e2c2824 */ /* 0x100fe400078e020f */
[C-C-:B------:R-:W-:Y:S02]  /*1580*/  @!P3 IMAD R14, R22.reuse, 0x80, R15.reuse ;  /* 0x00000080160eb824 */ /* 0x140fe400078e020f */
[----:B------:R-:W-:-:S02]  /*1590*/  @P3 IMAD R22, R22, 0x80, R15 ;  /* 0x0000008016163824 */ /* 0x000fc400078e020f */
[C---:B------:R-:W-:Y:S01]  /*15a0*/  @!P2 IMAD R16, R19.reuse, 0x2, R16 ;  /* 0x000000021310a824 */ /* 0x040fe200078e0210 */
[----:B------:R0:W-:Y:S01]  /*15b0*/  @P0 STS.U16 [R17], RZ ;  /* 0x000000ff11000388 */ /* 0x0001e20000000400 */
[----:B------:R-:W-:Y:S02]  /*15c0*/  @P2 IMAD R19, R19, 0x2, R44 ;  /* 0x0000000213132824 */ /* 0x000fe400078e022c */
[C---:B------:R-:W-:Y:S01]  /*15d0*/  @!P3 IMAD R14, R23.reuse, 0x2, R14 ;  /* 0x00000002170eb824 */ /* 0x040fe200078e020e */
[----:B------:R0:W-:Y:S01]  /*15e0*/  @!P1 STS.U16 [R8], RZ ;  /* 0x000000ff08009388 */ /* 0x0001e20000000400 */
[----:B------:R-:W-:-:S03]  /*15f0*/  @P3 IMAD R23, R23, 0x2, R22 ;  /* 0x0000000217173824 */ /* 0x000fc600078e0216 */
[----:B----4-:R0:W-:Y:S01]  /*1600*/  @P1 STS.U16 [R9], R12 ;  /* 0x0000000c09001388 */ /* 0x0101e20000000400 */
[----:B------:R-:W-:-:S03]  /*1610*/  IMAD.IADD R18, R18, 0x1, R5 ;  /* 0x0000000112127824 */ /* 0x000fc600078e0205 */
[----:B------:R0:W-:Y:S04]  /*1620*/  @!P2 STS.U16 [R16], RZ ;  /* 0x000000ff1000a388 */ /* 0x0001e80000000400 */
[----:B-----5:R0:W-:Y:S04]  /*1630*/  @P2 STS.U16 [R19], R20 ;  /* 0x0000001413002388 */ /* 0x0201e80000000400 */
[----:B------:R0:W-:Y:S01]  /*1640*/  @!P3 STS.U16 [R14], RZ ;  /* 0x000000ff0e00b388 */ /* 0x0001e20000000400 */
[----:B------:R-:W-:-:S03]  /*1650*/  ISETP.GE.U32.AND P0, PT, R18, 0x400, PT ;  /* 0x000004001200780c */ /* 0x000fc60003f06070 */
[----:B---3--:R0:W-:Y:S10]  /*1660*/  @P3 STS.U16 [R23], R10 ;  /* 0x0000000a17003388 */ /* 0x0081f40000000400 */
[----:B------:R-:W-:Y:S05]  /*1670*/  @!P0 BRA `(.L_x_10) ;  /* 0xfffffff800d08947 */ /* 0x000fea000383ffff */
.L_x_9:
[----:B0-----:R-:W-:Y:S05]  /*1680*/  BSYNC.RECONVERGENT B0 ;  /* 0x0000000000007941 */ /* 0x001fea0003800200 */
.L_x_8:
[----:B-1----:R-:W0:Y:S01]  /*1690*/  S2R R10, SR_LANEID ;  /* 0x00000000000a7919 */ /* 0x002e220000000000 */
[----:B------:R-:W1:Y:S01]  /*16a0*/  S2UR UR7, SR_CgaCtaId ;  /* 0x00000000000779c3 */ /* 0x000e620000008800 */
[----:B------:R-:W-:Y:S01]  /*16b0*/  UMOV UR6, 0x400 ;  /* 0x0000040000067882 */ /* 0x000fe20000000000 */
[----:B------:R-:W-:-:S06]  /*16c0*/  VIADD R21, R43, 0x20 ;  /* 0x000000202b157836 */ /* 0x000fcc0000000000 */
[----:B------:R-:W-:Y:S01]  /*16d0*/  BAR.SYNC.DEFER_BLOCKING 0x0 ;  /* 0x0000000000007b1d */ /* 0x000fe20000010000 */
[----:B------:R-:W-:Y:S02]  /*16e0*/  UIADD3 UR4, UPT, UPT, UR4, 0x10, URZ ;  /* 0x0000001004047890 */ /* 0x000fe4000fffe0ff */
[----:B-1----:R-:W-:-:S06]  /*16f0*/  ULEA UR6, UR7, UR6, 0x18 ;  /* 0x0000000607067291 */ /* 0x002fcc000f8ec0ff */
[----:B------:R-:W-:Y:S02]  /*1700*/  LEA R17, R3, UR6, 0xa ;  /* 0x0000000603117c11 */ /* 0x000fe4000f8e50ff */
[--C-:B0-----:R-:W-:Y:S02]  /*1710*/  SHF.R.U32.HI R8, RZ, 0x3, R10.reuse ;  /* 0x00000003ff087819 */ /* 0x101fe4000001160a */
[----:B------:R-:W-:Y:S01]  /*1720*/  LOP3.LUT R9, R10, 0x7, RZ, 0xc0, !PT ;  /* 0x000000070a097812 */ /* 0x000fe200078ec0ff */
[----:B------:R-:W0:Y:S01]  /*1730*/  LDCU UR6, c[0x0][0x3a0] ;  /* 0x00007400ff0677ac */ /* 0x000e220008000800 */
[----:B------:R-:W-:Y:S02]  /*1740*/  SHF.R.U32.HI R10, RZ, 0x4, R10 ;  /* 0x00000004ff0a7819 */ /* 0x000fe4000001160a */
[----:B------:R-:W-:-:S03]  /*1750*/  SHF.L.U32 R8, R8, 0x3, RZ ;  /* 0x0000000308087819 */ /* 0x000fc600000006ff */
[----:B------:R-:W-:Y:S01]  /*1760*/  IMAD.SHL.U32 R10, R10, 0x8, RZ ;  /* 0x000000080a0a7824 */ /* 0x000fe200078e00ff */
[----:B------:R-:W-:-:S05]  /*1770*/  LOP3.LUT R9, R8, 0x8, R9, 0xe2, !PT ;  /* 0x0000000808097812 */ /* 0x000fca00078ee209 */
[C-C-:B------:R-:W-:Y:S02]  /*1780*/  IMAD R16, R9.reuse, 0x10, R10.reuse ;  /* 0x0000001009107824 */ /* 0x140fe400078e020a */
[----:B------:R-:W-:Y:S02]  /*1790*/  IMAD R20, R9, 0x40, R10 ;  /* 0x0000004009147824 */ /* 0x000fe400078e020a */
[----:B------:R-:W-:Y:S02]  /*17a0*/  IMAD.U32 R8, R16, 0x2, R17 ;  /* 0x0000000210087824 */ /* 0x000fe400078e0011 */
[----:B------:R-:W-:Y:S01]  /*17b0*/  VIADD R17, R17, 0x200 ;  /* 0x0000020011117836 */ /* 0x000fe20000000000 */
[----:B0-----:R-:W-:Y:S01]  /*17c0*/  UISETP.GE.AND UP0, UPT, UR4, UR6, UPT ;  /* 0x000000060400728c */ /* 0x001fe2000bf06270 */
[----:B------:R-:W-:Y:S02]  /*17d0*/  IMAD.U32 R12, R20, 0x2, R43 ;  /* 0x00000002140c7824 */ /* 0x000fe400078e002b */
[----:B------:R-:W-:Y:S01]  /*17e0*/  IMAD.U32 R17, R16, 0x2, R17 ;  /* 0x0000000210117824 */ /* 0x000fe200078e0011 */
[----:B------:R-:W-:Y:S01]  /*17f0*/  LDSM.16.M88.4 R8, [R8] ;  /* 0x000000000808783b */ /* 0x000fe20000000200 */
[----:B------:R-:W-:-:S03]  /*1800*/  IMAD.U32 R21, R20, 0x2, R21 ;  /* 0x0000000214157824 */ /* 0x000fc600078e0015 */
[----:B----4-:R-:W0:Y:S04]  /*1810*/  LDSM.16.MT88.4 R12, [R12] ;  /* 0x000000000c0c783b */ /* 0x010e280000004200 */
[----:B------:R-:W1:Y:S04]  /*1820*/  LDSM.16.M88.4 R16, [R17] ;  /* 0x000000001110783b */ /* 0x000e680000000200 */
[----:B------:R-:W4:Y:S01]  /*1830*/  LDSM.16.MT88.4 R20, [R21] ;  /* 0x000000001514783b */ /* 0x000f220000004200 */
[-C--:B0-----:R-:W-:Y:S08]  /*1840*/  HMMA.16816.F16 R24, R8, R12.reuse, R24 ;  /* 0x0000000c0818723c */ /* 0x081ff00000000818 */
[----:B-1----:R-:W-:Y:S08]  /*1850*/  HMMA.16816.F16 R32, R16, R12, R32 ;  /* 0x0000000c1020723c */ /* 0x002ff00000000820 */
[C---:B------:R-:W-:Y:S08]  /*1860*/  HMMA.16816.F16 R26, R8.reuse, R14, R26 ;  /* 0x0000000e081a723c */ /* 0x040ff0000000081a */
[C---:B----4-:R-:W-:Y:S08]  /*1870*/  HMMA.16816.F16 R28, R8.reuse, R20, R28 ;  /* 0x00000014081c723c */ /* 0x050ff0000000081c */
[----:B------:R-:W-:Y:S08]  /*1880*/  HMMA.16816.F16 R30, R8, R22, R30 ;  /* 0x00000016081e723c */ /* 0x000ff0000000081e */
[C---:B------:R-:W-:Y:S08]  /*1890*/  HMMA.16816.F16 R34, R16.reuse, R14, R34 ;  /* 0x0000000e1022723c */ /* 0x040ff00000000822 */
[C---:B------:R-:W-:Y:S08]  /*18a0*/  HMMA.16816.F16 R36, R16.reuse, R20, R36 ;  /* 0x000000141024723c */ /* 0x040ff00000000824 */
[----:B------:R-:W-:Y:S01]  /*18b0*/  HMMA.16816.F16 R38, R16, R22, R38 ;  /* 0x000000161026723c */ /* 0x000fe20000000826 */
[----:B------:R-:W-:Y:S06]  /*18c0*/  BAR.SYNC.DEFER_BLOCKING 0x0 ;  /* 0x0000000000007b1d */ /* 0x000fec0000010000 */
[----:B------:R-:W-:-:S13]  /*18d0*/  BRA.U !UP0, `(.L_x_11) ;  /* 0xffffffe908e07547 */ /* 0x000fda000b83ffff */
.L_x_0:
[----:B------:R-:W0:Y:S01]  /*18e0*/  S2R R0, SR_TID.X ;  /* 0x0000000000007919 */ /* 0x000e220000002100 */
[----:B------:R-:W1:Y:S01]  /*18f0*/  LDC.64 R4, c[0x0][0x398] ;  /* 0x0000e600ff047b82 */ /* 0x000e620000000a00 */
[----:B------:R-:W-:Y:S02]  /*1900*/  LEA R3, R3, UR5, 0x5 ;  /* 0x0000000503037c11 */ /* 0x000fe4000f8e28ff */
[----:B0-----:R-:W-:-:S05]  /*1910*/  SHF.R.U32.HI R0, RZ, 0x5, R0 ;  /* 0x00000005ff007819 */ /* 0x001fca0000011600 */
[----:B------:R-:W-:-:S05]  /*1920*/  IMAD.SHL.U32 R0, R0, 0x20, RZ ;  /* 0x0000002000007824 */ /* 0x000fca00078e00ff */
[----:B------:R-:W-:-:S04]  /*1930*/  LOP3.LUT R7, R0, 0x20, RZ, 0xc0, !PT ;  /* 0x0000002000077812 */ /* 0x000fc800078ec0ff */
[----:B---3--:R-:W-:Y:S01]  /*1940*/  LEA R2, R2, R7, 0x6 ;  /* 0x0000000702027211 */ /* 0x008fe200078e30ff */
[----:B------:R-:W-:-:S03]  /*1950*/  VIADD R7, R3, 0x10 ;  /* 0x0000001003077836 */ /* 0x000fc60000000000 */
[C---:B-1----:R-:W-:Y:S01]  /*1960*/  ISETP.GE.AND P0, PT, R2.reuse, R5, PT ;  /* 0x000000050200720c */ /* 0x042fe20003f06270 */
[----:B------:R-:W-:-:S03]  /*1970*/  VIADD R0, R2, 0x10 ;  /* 0x0000001002007836 */ /* 0x000fc60000000000 */
[-C--:B------:R-:W-:Y:S02]  /*1980*/  ISETP.GE.OR P3, PT, R3, R4.reuse, P0 ;  /* 0x000000040300720c */ /* 0x080fe40000766670 */
[-C--:B------:R-:W-:Y:S02]  /*1990*/  ISETP.GE.AND P1, PT, R0, R5.reuse, PT ;  /* 0x000000050000720c */ /* 0x080fe40003f26270 */
[CC--:B------:R-:W-:Y:S02]  /*19a0*/  ISETP.GE.OR P0, PT, R7.reuse, R4.reuse, P0 ;  /* 0x000000040700720c */ /* 0x0c0fe40000706670 */
[-C--:B------:R-:W-:Y:S02]  /*19b0*/  ISETP.GE.OR P2, PT, R7, R4.reuse, P1 ;  /* 0x000000040700720c */ /* 0x080fe40000f46670 */
[C---:B------:R-:W-:Y:S01]  /*19c0*/  ISETP.GE.OR P1, PT, R3.reuse, R4, P1 ;  /* 0x000000040300720c */ /* 0x040fe20000f26670 */
[----:B------:R-:W-:-:S04]  /*19d0*/  IMAD R3, R3, R5, RZ ;  /* 0x0000000503037224 */ /* 0x000fc800078e02ff */
[----:B------:R-:W-:Y:S08]  /*19e0*/  @P3 BRA `(.L_x_12) ;  /* 0x0000000000443947 */ /* 0x000ff00003800000 */
[----:B------:R-:W0:Y:S01]  /*19f0*/  S2R R11, SR_LANEID ;  /* 0x00000000000b7919 */ /* 0x000e220000000000 */
[----:B------:R-:W1:Y:S01]  /*1a00*/  LDC.64 R6, c[0x0][0x390] ;  /* 0x0000e400ff067b82 */ /* 0x000e620000000a00 */
[----:B------:R-:W-:Y:S01]  /*1a10*/  IMAD.IADD R9, R2, 0x1, R3 ;  /* 0x0000000102097824 */ /* 0x000fe200078e0203 */
[----:B------:R-:W-:Y:S01]  /*1a20*/  SHF.R.U32.HI R13, RZ, 0x1, R5 ;  /* 0x00000001ff0d7819 */ /* 0x000fe20000011605 */
[----:B------:R-:W-:Y:S05]  /*1a30*/  WARPSYNC.ALL ;  /* 0x0000000000007948 */ /* 0x000fea0003800000 */
[----:B-1----:R-:W-:-:S04]  /*1a40*/  IMAD.WIDE R6, R9, 0x2, R6 ;  /* 0x0000000209067825 */ /* 0x002fc800078e0206 */
[----:B------:R-:W-:Y:S01]  /*1a50*/  IMAD.MOV.U32 R9, RZ, RZ, RZ ;  /* 0x000000ffff097224 */ /* 0x000fe200078e00ff */
[----:B0-----:R-:W-:Y:S02]  /*1a60*/  LOP3.LUT R8, R11, 0x3, RZ, 0xc0, !PT ;  /* 0x000000030b087812 */ /* 0x001fe400078ec0ff */
[----:B------:R-:W-:-:S05]  /*1a70*/  SHF.R.U32.HI R11, RZ, 0x2, R11 ;  /* 0x00000002ff0b7819 */ /* 0x000fca000001160b */
[----:B------:R-:W-:-:S03]  /*1a80*/  IMAD.WIDE.U32 R8, R11, R13, R8 ;  /* 0x0000000d0b087225 */ /* 0x000fc600078e0008 */
[----:B------:R-:W-:-:S04]  /*1a90*/  LEA R6, P3, R8, R6, 0x2 ;  /* 0x0000000608067211 */ /* 0x000fc800078610ff */
[----:B------:R-:W-:-:S03]  /*1aa0*/  LEA.HI.X R7, R8, R7, R9, 0x2, P3 ;  /* 0x0000000708077211 */ /* 0x000fc600018f1409 */
[----:B------:R-:W-:Y:S02]  /*1ab0*/  IMAD.WIDE.U32 R8, R13, 0x20, R6 ;  /* 0x000000200d087825 */ /* 0x000fe400078e0006 */
[----:B----4-:R0:W-:Y:S04]  /*1ac0*/  STG.E desc[UR8][R6.64], R24 ;  /* 0x0000001806007986 */ /* 0x0101e8000c101908 */
[----:B------:R0:W-:Y:S04]  /*1ad0*/  STG.E desc[UR8][R8.64], R25 ;  /* 0x0000001908007986 */ /* 0x0001e8000c101908 */
[----:B------:R0:W-:Y:S04]  /*1ae0*/  STG.E desc[UR8][R6.64+0x10], R26 ;  /* 0x0000101a06007986 */ /* 0x0001e8000c101908 */
[----:B------:R0:W-:Y:S02]  /*1af0*/  STG.E desc[UR8][R8.64+0x10], R27 ;  /* 0x0000101b08007986 */ /* 0x0001e4000c101908 */
.L_x_12:
[----:B------:R-:W-:Y:S05]  /*1b00*/  @P1 BRA `(.L_x_13) ;  /* 0x0000000000501947 */ /* 0x000fea0003800000 */
[----:B0-----:R-:W0:Y:S01]  /*1b10*/  S2R R7, SR_LANEID ;  /* 0x0000000000077919 */ /* 0x001e220000000000 */
[----:B------:R-:W1:Y:S01]  /*1b20*/  LDCU.64 UR4, c[0x0][0x390] ;  /* 0x00007200ff0477ac */ /* 0x000e620008000a00 */
[----:B------:R-:W-:Y:S02]  /*1b30*/  SHF.R.S32.HI R0, RZ, 0x1f, R2 ;  /* 0x0000001fff007819 */ /* 0x000fe40000011402 */
[----:B------:R-:W-:Y:S02]  /*1b40*/  IADD3 R4, P1, PT, R2, R3, RZ ;  /* 0x0000000302047210 */ /* 0x000fe40007f3e0ff */
[----:B------:R-:W-:Y:S02]  /*1b50*/  SHF.R.U32.HI R15, RZ, 0x1, R5 ;  /* 0x00000001ff0f7819 */ /* 0x000fe40000011605 */
[----:B------:R-:W-:Y:S02]  /*1b60*/  LEA.HI.X.SX32 R13, R3, R0, 0x1, P1 ;  /* 0x00000000030d7211 */ /* 0x000fe400008f0eff */
[----:B-1----:R-:W-:-:S02]  /*1b70*/  LEA R11, P1, R4, UR4, 0x1 ;  /* 0x00000004040b7c11 */ /* 0x002fc4000f8208ff */
[----:B0-----:R-:W-:Y:S02]  /*1b80*/  LOP3.LUT R6, R7, 0x3, RZ, 0xc0, !PT ;  /* 0x0000000307067812 */ /* 0x001fe400078ec0ff */
[----:B------:R-:W-:Y:S01]  /*1b90*/  SHF.R.U32.HI R9, RZ, 0x2, R7 ;  /* 0x00000002ff097819 */ /* 0x000fe20000011607 */
[----:B------:R-:W-:-:S04]  /*1ba0*/  IMAD.MOV.U32 R7, RZ, RZ, RZ ;  /* 0x000000ffff077224 */ /* 0x000fc800078e00ff */
[----:B------:R-:W-:Y:S01]  /*1bb0*/  IMAD.WIDE.U32 R8, R9, R15, R6 ;  /* 0x0000000f09087225 */ /* 0x000fe200078e0006 */
[----:B------:R-:W-:Y:S01]  /*1bc0*/  LEA.HI.X R7, R4, UR5, R13, 0x1, P1 ;  /* 0x0000000504077c11 */ /* 0x000fe200088f0c0d */
[----:B------:R-:W-:Y:S05]  /*1bd0*/  WARPSYNC.ALL ;  /* 0x0000000000007948 */ /* 0x000fea0003800000 */
[----:B------:R-:W-:-:S04]  /*1be0*/  LEA R6, P1, R8, R11, 0x2 ;  /* 0x0000000b08067211 */ /* 0x000fc800078210ff */
[----:B------:R-:W-:-:S03]  /*1bf0*/  LEA.HI.X R7, R8, R7, R9, 0x2, P1 ;  /* 0x0000000708077211 */ /* 0x000fc600008f1409 */
[----:B------:R-:W-:Y:S02]  /*1c00*/  IMAD.WIDE.U32 R8, R15, 0x20, R6 ;  /* 0x000000200f087825 */ /* 0x000fe400078e0006 */
[----:B----4-:R1:W-:Y:S04]  /*1c10*/  STG.E desc[UR8][R6.64+0x20], R28 ;  /* 0x0000201c06007986 */ /* 0x0103e8000c101908 */
[----:B------:R1:W-:Y:S04]  /*1c20*/  STG.E desc[UR8][R8.64+0x20], R29 ;  /* 0x0000201d08007986 */ /* 0x0003e8000c101908 */
[----:B------:R1:W-:Y:S04]  /*1c30*/  STG.E desc[UR8][R6.64+0x30], R30 ;  /* 0x0000301e06007986 */ /* 0x0003e8000c101908 */
[----:B------:R1:W-:Y:S02]  /*1c40*/  STG.E desc[UR8][R8.64+0x30], R31 ;  /* 0x0000301f08007986 */ /* 0x0003e4000c101908 */
.L_x_13:
[----:B------:R-:W-:Y:S01]  /*1c50*/  IMAD R3, R5, 0x10, R3 ;  /* 0x0000001005037824 */ /* 0x000fe200078e0203 */
[----:B------:R-:W-:Y:S06]  /*1c60*/  @P0 BRA `(.L_x_14) ;  /* 0x0000000000440947 */ /* 0x000fec0003800000 */
[----:B------:R-:W3:Y:S01]  /*1c70*/  S2R R0, SR_LANEID ;  /* 0x0000000000007919 */ /* 0x000ee20000000000 */
[----:B01----:R-:W0:Y:S01]  /*1c80*/  LDC.64 R6, c[0x0][0x390] ;  /* 0x0000e400ff067b82 */ /* 0x003e220000000a00 */
[----:B------:R-:W-:Y:S01]  /*1c90*/  IMAD.IADD R9, R2, 0x1, R3 ;  /* 0x0000000102097824 */ /* 0x000fe200078e0203 */
[----:B------:R-:W-:Y:S01]  /*1ca0*/  SHF.R.U32.HI R13, RZ, 0x1, R5 ;  /* 0x00000001ff0d7819 */ /* 0x000fe20000011605 */
[----:B------:R-:W-:Y:S05]  /*1cb0*/  WARPSYNC.ALL ;  /* 0x0000000000007948 */ /* 0x000fea0003800000 */
[----:B0-----:R-:W-:-:S04]  /*1cc0*/  IMAD.WIDE R6, R9, 0x2, R6 ;  /* 0x0000000209067825 */ /* 0x001fc800078e0206 */
[----:B------:R-:W-:Y:S01]  /*1cd0*/  IMAD.MOV.U32 R9, RZ, RZ, RZ ;  /* 0x000000ffff097224 */ /* 0x000fe200078e00ff */
[----:B---3--:R-:W-:Y:S02]  /*1ce0*/  LOP3.LUT R8, R0, 0x3, RZ, 0xc0, !PT ;  /* 0x0000000300087812 */ /* 0x008fe400078ec0ff */
        /* <DEDUP_REMOVED lines=9> */
.L_x_14:
[----:B----4-:R-:W-:Y:S05]  /*1d80*/  @P2 EXIT ;  /* 0x000000000000294d */ /* 0x010fea0003800000 */
[----:B------:R-:W4:Y:S01]  /*1d90*/  S2R R0, SR_LANEID ;  /* 0x0000000000007919 */ /* 0x000f220000000000 */
[----:B------:R-:W5:Y:S01]  /*1da0*/  LDCU.64 UR4, c[0x0][0x390] ;  /* 0x00007200ff0477ac */ /* 0x000f620008000a00 */
[----:B------:R-:W-:Y:S02]  /*1db0*/  SHF.R.U32.HI R11, RZ, 0x1, R5 ;  /* 0x00000001ff0b7819 */ /* 0x000fe40000011605 */
[----:B------:R-:W-:Y:S02]  /*1dc0*/  SHF.R.S32.HI R5, RZ, 0x1f, R3 ;  /* 0x0000001fff057819 */ /* 0x000fe40000011403 */
[----:B01-3--:R-:W-:-:S04]  /*1dd0*/  IADD3 R7, P0, PT, R2, R3, RZ ;  /* 0x0000000302077210 */ /* 0x00bfc80007f1e0ff */
[----:B------:R-:W-:Y:S01]  /*1de0*/  LEA.HI.X.SX32 R2, R2, R5, 0x1, P0 ;  /* 0x0000000502027211 */ /* 0x000fe200000f0eff */
[----:B------:R-:W-:Y:S01]  /*1df0*/  IMAD.MOV.U32 R5, RZ, RZ, RZ ;  /* 0x000000ffff057224 */ /* 0x000fe200078e00ff */
[----:B-----5:R-:W-:-:S04]  /*1e00*/  LEA R3, P0, R7, UR4, 0x1 ;  /* 0x0000000407037c11 */ /* 0x020fc8000f8008ff */
[----:B------:R-:W-:Y:S01]  /*1e10*/  LEA.HI.X R7, R7, UR5, R2, 0x1, P0 ;  /* 0x0000000507077c11 */ /* 0x000fe200080f0c02 */
[----:B------:R-:W-:Y:S05]  /*1e20*/  WARPSYNC.ALL ;  /* 0x0000000000007948 */ /* 0x000fea0003800000 */
[----:B----4-:R-:W-:Y:S02]  /*1e30*/  LOP3.LUT R4, R0, 0x3, RZ, 0xc0, !PT ;  /* 0x0000000300047812 */ /* 0x010fe400078ec0ff */
[----:B------:R-:W-:-:S05]  /*1e40*/  SHF.R.U32.HI R9, RZ, 0x2, R0 ;  /* 0x00000002ff097819 */ /* 0x000fca0000011600 */
[----:B------:R-:W-:-:S03]  /*1e50*/  IMAD.WIDE.U32 R4, R9, R11, R4 ;  /* 0x0000000b09047225 */ /* 0x000fc600078e0004 */
[----:B------:R-:W-:-:S04]  /*1e60*/  LEA R2, P0, R4, R3, 0x2 ;  /* 0x0000000304027211 */ /* 0x000fc800078010ff */
[----:B------:R-:W-:-:S03]  /*1e70*/  LEA.HI.X R3, R4, R7, R5, 0x2, P0 ;  /* 0x0000000704037211 */ /* 0x000fc600000f1405 */
[----:B------:R-:W-:Y:S02]  /*1e80*/  IMAD.WIDE.U32 R4, R11, 0x20, R2 ;  /* 0x000000200b047825 */ /* 0x000fe400078e0002 */
[----:B------:R-:W-:Y:S04]  /*1e90*/  STG.E desc[UR8][R2.64+0x20], R36 ;  /* 0x0000202402007986 */ /* 0x000fe8000c101908 */
[----:B------:R-:W-:Y:S04]  /*1ea0*/  STG.E desc[UR8][R4.64+0x20], R37 ;  /* 0x0000202504007986 */ /* 0x000fe8000c101908 */
[----:B------:R-:W-:Y:S04]  /*1eb0*/  STG.E desc[UR8][R2.64+0x30], R38 ;  /* 0x0000302602007986 */ /* 0x000fe8000c101908 */
[----:B------:R-:W-:Y:S01]  /*1ec0*/  STG.E desc[UR8][R4.64+0x30], R39 ;  /* 0x0000302704007986 */ /* 0x000fe2000c101908 */
[----:B------:R-:W-:Y:S05]  /*1ed0*/  EXIT ;  /* 0x000000000000794d */ /* 0x000fea0003800000 */
.L_x_15:
[----:B------:R-:W-:-:S00]  /*1ee0*/  BRA `(.L_x_15) ;  /* 0xfffffffc00fc7947 */ /* 0x000fc0000383ffff */
[----:B------:R-:W-:-:S00]  /*1ef0*/  NOP ;  /* 0x0000000000007918 */ /* 0x000fc00000000000 */
        /* <DEDUP_REMOVED lines=8> */
.L_x_16:


//--------------------- .nv.shared._Z16wmma_gemm_kernelPK6__halfS1_PS_iii --------------------------
	.section	.nv.shared._Z16wmma_gemm_kernelPK6__halfS1_PS_iii,"aw",@nobits
	.sectionflags	@""
	.align	2
.nv.shared._Z16wmma_gemm_kernelPK6__halfS1_PS_iii:
	.zero		5120


//--------------------- .nv.shared.reserved.0     --------------------------
	.section	.nv.shared.reserved.0,"aw",@nobits
	.weak		__nv_reservedSMEM_offset_0_alias
	.size		__nv_reservedSMEM_offset_0_alias, 0, 64
	.other		__nv_reservedSMEM_offset_0_alias,@"STO_CUDA_RESERVED_SHARED STV_DEFAULT"
__nv_reservedSMEM_offset_0_alias:
	.zero		0
	.zero		64


//--------------------- .nv.constant0._Z16wmma_gemm_kernelPK6__halfS1_PS_iii --------------------------
	.section	.nv.constant0._Z16wmma_gemm_kernelPK6__halfS1_PS_iii,"a",@progbits
	.sectionflags	@""
	.align	4
.nv.constant0._Z16wmma_gemm_kernelPK6__halfS1_PS_iii:
	.zero		932


//--------------------- SYMBOLS --------------------------

	.type		.nv.reservedSmem.offset0,@object
	.size		.nv.reservedSmem.offset0,0x4
	.type		.nv.reservedSmem.cap,@object
	.size		.nv.reservedSmem.cap,0x4
